//
// Generated by NVIDIA NVVM Compiler
//
// Compiler Build ID: CL-36424714
// Cuda compilation tools, release 13.0, V13.0.88
// Based on NVVM 20.0.0
//

.version 9.0
.target sm_100
.address_size 64

	// .globl	my_kernel_kernel0
// _ZZ17my_kernel_kernel0E18PaddedInput_shared has been demoted
// _ZZ17my_kernel_kernel0E18placeholder_shared has been demoted

.visible .entry my_kernel_kernel0(
	.param .u64 .ptr .align 1 my_kernel_kernel0_param_0,
	.param .u64 .ptr .align 1 my_kernel_kernel0_param_1,
	.param .u64 .ptr .align 1 my_kernel_kernel0_param_2,
	.param .u64 .ptr .align 1 my_kernel_kernel0_param_3
)
{
	.reg .pred 	%p<18>;
	.reg .b16 	%rs<14>;
	.reg .b32 	%r<143>;
	.reg .b32 	%f<364>;
	.reg .b64 	%rd<26>;
	// demoted variable
	.shared .align 4 .b8 _ZZ17my_kernel_kernel0E18PaddedInput_shared[8192];
	// demoted variable
	.shared .align 4 .b8 _ZZ17my_kernel_kernel0E18placeholder_shared[48];
	ld.param.u64 	%rd5, [my_kernel_kernel0_param_0];
	cvta.to.global.u64 	%rd1, %rd5;
	mov.u32 	%r1, %tid.x;
	shl.b32 	%r32, %r1, 1;
	sub.s32 	%r2, 1024, %r1;
	mov.u32 	%r33, %ctaid.x;
	mul.hi.u32 	%r34, %r33, -1840700269;
	shr.u32 	%r3, %r34, 5;
	mul.lo.s32 	%r35, %r3, 56;
	sub.s32 	%r36, %r33, %r35;
	shr.u32 	%r4, %r36, 3;
	cvt.u16.u32 	%rs3, %r1;
	mul.lo.s16 	%rs4, %rs3, 171;
	shr.u16 	%rs5, %rs4, 9;
	mul.lo.s16 	%rs6, %rs5, 24;
	cvt.u32.u16 	%r37, %rs6;
	and.b32  	%r38, %r37, 248;
	and.b32  	%r39, %r33, 7;
	mul.lo.s32 	%r5, %r39, 3;
	mul.lo.s16 	%rs7, %rs5, 3;
	sub.s16 	%rs8, %rs3, %rs7;
	cvt.u32.u16 	%r40, %rs8;
	and.b32  	%r41, %r40, 255;
	add.s32 	%r42, %r5, %r41;
	add.s32 	%r6, %r42, %r38;
	mul.hi.u16 	%rs1, %rs3, 10923;
	shl.b16 	%rs9, %rs1, 8;
	cvt.u32.u16 	%r43, %rs9;
	mul.lo.s16 	%rs10, %rs1, 6;
	sub.s16 	%rs2, %rs3, %rs10;
	setp.gt.u16 	%p1, %rs2, 2;
	selp.b32 	%r44, 64, 0, %p1;
	or.b32  	%r45, %r44, %r43;
	mul.hi.u16 	%rs11, %rs3, 21846;
	mul.lo.s16 	%rs12, %rs11, 3;
	sub.s16 	%rs13, %rs3, %rs12;
	cvt.u32.u16 	%r7, %rs13;
	and.b32  	%r8, %r32, 30;
	or.b32  	%r46, %r32, 1;
	shr.u32 	%r47, %r1, 1;
	and.b32  	%r48, %r47, 7;
	mul.lo.s32 	%r49, %r48, 96;
	and.b32  	%r50, %r46, 3;
	or.b32  	%r9, %r50, %r49;
	and.b32  	%r10, %r46, 31;
	shl.b32 	%r51, %r45, 2;
	mov.u32 	%r52, _ZZ17my_kernel_kernel0E18PaddedInput_shared;
	add.s32 	%r11, %r52, %r51;
	mov.b32 	%r137, 0;
	mov.f32 	%f332, 0f00000000;
	mov.f32 	%f333, %f332;
	mov.f32 	%f334, %f332;
	mov.f32 	%f335, %f332;
	mov.f32 	%f336, %f332;
	mov.f32 	%f337, %f332;
	mov.f32 	%f338, %f332;
	mov.f32 	%f339, %f332;
	mov.f32 	%f340, %f332;
	mov.f32 	%f341, %f332;
	mov.f32 	%f342, %f332;
	mov.f32 	%f343, %f332;
	mov.f32 	%f344, %f332;
	mov.f32 	%f345, %f332;
	mov.f32 	%f346, %f332;
	mov.f32 	%f347, %f332;
	mov.f32 	%f348, %f332;
	mov.f32 	%f349, %f332;
	mov.f32 	%f350, %f332;
	mov.f32 	%f351, %f332;
	mov.f32 	%f352, %f332;
	mov.f32 	%f353, %f332;
	mov.f32 	%f354, %f332;
	mov.f32 	%f355, %f332;
	mov.f32 	%f356, %f332;
	mov.f32 	%f357, %f332;
	mov.f32 	%f358, %f332;
	mov.f32 	%f359, %f332;
	mov.f32 	%f360, %f332;
	mov.f32 	%f361, %f332;
	mov.f32 	%f362, %f332;
	mov.f32 	%f363, %f332;
$L__BB0_1:
	shl.b32 	%r55, %r1, 1;
	shr.u32 	%r138, %r55, 5;
	add.s32 	%r141, %r55, 96;
	shr.u32 	%r139, %r1, 4;
	bar.sync 	0;
	shl.b32 	%r56, %r137, 2;
	mul.lo.s32 	%r57, %r3, 43008;
	mad.lo.s32 	%r58, %r4, 768, %r57;
	add.s32 	%r59, %r58, %r56;
	and.b32  	%r60, %r55, 2;
	shr.u32 	%r61, %r1, 1;
	and.b32  	%r62, %r61, 7;
	mul.lo.s32 	%r63, %r62, 96;
	or.b32  	%r64, %r60, %r63;
	add.s32 	%r16, %r59, %r64;
	add.s32 	%r17, %r59, %r9;
	mov.b32 	%r142, 3;
	mov.b32 	%r140, 0;
$L__BB0_2:
	add.s32 	%r23, %r141, -96;
	add.s32 	%r24, %r140, 48;
	setp.ge.u32 	%p2, %r140, %r2;
	setp.gt.u32 	%p3, %r23, 2047;
	or.pred  	%p4, %p3, %p2;
	@%p4 bra 	$L__BB0_4;
	shr.u32 	%r66, %r23, 8;
	and.b32  	%r67, %r139, 7;
	mad.lo.s32 	%r68, %r66, 301056, %r16;
	mad.lo.s32 	%r69, %r67, 5376, %r68;
	mul.wide.u32 	%rd6, %r69, 4;
	add.s64 	%rd7, %rd1, %rd6;
	ld.global.nc.f32 	%f66, [%rd7];
	and.b32  	%r70, %r23, 1792;
	or.b32  	%r71, %r8, %r70;
	shl.b32 	%r72, %r71, 2;
	shl.b32 	%r73, %r139, 7;
	and.b32  	%r74, %r73, 896;
	or.b32  	%r75, %r74, %r72;
	mov.u32 	%r76, _ZZ17my_kernel_kernel0E18PaddedInput_shared;
	add.s32 	%r77, %r76, %r75;
	st.shared.f32 	[%r77], %f66;
$L__BB0_4:
	setp.gt.u32 	%p6, %r23, 2046;
	or.pred  	%p7, %p6, %p2;
	@%p7 bra 	$L__BB0_6;
	add.s32 	%r79, %r141, -95;
	shr.u32 	%r80, %r79, 8;
	and.b32  	%r81, %r138, 7;
	mad.lo.s32 	%r82, %r80, 301056, %r17;
	mad.lo.s32 	%r83, %r81, 5376, %r82;
	mul.wide.u32 	%rd8, %r83, 4;
	add.s64 	%rd9, %rd1, %rd8;
	ld.global.nc.f32 	%f67, [%rd9];
	and.b32  	%r84, %r79, 1792;
	or.b32  	%r85, %r10, %r84;
	shl.b32 	%r86, %r85, 2;
	shl.b32 	%r87, %r138, 7;
	and.b32  	%r88, %r87, 896;
	or.b32  	%r89, %r88, %r86;
	mov.u32 	%r90, _ZZ17my_kernel_kernel0E18PaddedInput_shared;
	add.s32 	%r91, %r90, %r89;
	st.shared.f32 	[%r91], %f67;
$L__BB0_6:
	setp.ge.u32 	%p8, %r24, %r2;
	setp.gt.u32 	%p9, %r23, 1951;
	or.pred  	%p10, %p9, %p8;
	@%p10 bra 	$L__BB0_8;
	shr.u32 	%r93, %r141, 8;
	add.s32 	%r94, %r139, 3;
	and.b32  	%r95, %r94, 7;
	mad.lo.s32 	%r96, %r93, 301056, %r16;
	mad.lo.s32 	%r97, %r95, 5376, %r96;
	mul.wide.u32 	%rd10, %r97, 4;
	add.s64 	%rd11, %rd1, %rd10;
	ld.global.nc.f32 	%f68, [%rd11];
	and.b32  	%r98, %r141, 1792;
	or.b32  	%r99, %r8, %r98;
	shl.b32 	%r100, %r99, 2;
	shl.b32 	%r101, %r94, 7;
	and.b32  	%r102, %r101, 896;
	or.b32  	%r103, %r102, %r100;
	mov.u32 	%r104, _ZZ17my_kernel_kernel0E18PaddedInput_shared;
	add.s32 	%r105, %r104, %r103;
	st.shared.f32 	[%r105], %f68;
$L__BB0_8:
	setp.gt.u32 	%p12, %r23, 1950;
	or.pred  	%p13, %p12, %p8;
	@%p13 bra 	$L__BB0_10;
	add.s32 	%r107, %r141, 1;
	shr.u32 	%r108, %r107, 8;
	add.s32 	%r109, %r138, 3;
	and.b32  	%r110, %r109, 7;
	mad.lo.s32 	%r111, %r108, 301056, %r17;
	mad.lo.s32 	%r112, %r110, 5376, %r111;
	mul.wide.u32 	%rd12, %r112, 4;
	add.s64 	%rd13, %rd1, %rd12;
	ld.global.nc.f32 	%f69, [%rd13];
	and.b32  	%r113, %r107, 1792;
	or.b32  	%r114, %r10, %r113;
	shl.b32 	%r115, %r114, 2;
	shl.b32 	%r116, %r109, 7;
	and.b32  	%r117, %r116, 896;
	or.b32  	%r118, %r117, %r115;
	mov.u32 	%r119, _ZZ17my_kernel_kernel0E18PaddedInput_shared;
	add.s32 	%r120, %r119, %r118;
	st.shared.f32 	[%r120], %f69;
$L__BB0_10:
	add.s32 	%r142, %r142, 6;
	add.s32 	%r141, %r141, 192;
	add.s32 	%r140, %r140, 96;
	add.s32 	%r139, %r139, 6;
	add.s32 	%r138, %r138, 6;
	setp.ne.s32 	%p14, %r142, 69;
	@%p14 bra 	$L__BB0_2;
	setp.gt.u32 	%p15, %r1, 11;
	@%p15 bra 	$L__BB0_13;
	ld.param.u64 	%rd23, [my_kernel_kernel0_param_1];
	mad.lo.s32 	%r121, %r137, 96, %r6;
	cvta.to.global.u64 	%rd14, %rd23;
	mul.wide.u32 	%rd15, %r121, 4;
	add.s64 	%rd16, %rd14, %rd15;
	ld.global.nc.f32 	%f70, [%rd16];
	shl.b32 	%r122, %r1, 2;
	mov.u32 	%r123, _ZZ17my_kernel_kernel0E18placeholder_shared;
	add.s32 	%r124, %r123, %r122;
	st.shared.f32 	[%r124], %f70;
$L__BB0_13:
	bar.sync 	0;
	shl.b32 	%r125, %r7, 2;
	mov.u32 	%r126, _ZZ17my_kernel_kernel0E18placeholder_shared;
	add.s32 	%r127, %r126, %r125;
	ld.shared.f32 	%f71, [%r127];
	ld.shared.f32 	%f72, [%r11];
	fma.rn.f32 	%f73, %f72, %f71, %f363;
	ld.shared.f32 	%f74, [%r11+512];
	fma.rn.f32 	%f75, %f74, %f71, %f347;
	ld.shared.f32 	%f76, [%r11+16];
	fma.rn.f32 	%f77, %f76, %f71, %f362;
	ld.shared.f32 	%f78, [%r11+528];
	fma.rn.f32 	%f79, %f78, %f71, %f346;
	ld.shared.f32 	%f80, [%r11+32];
	fma.rn.f32 	%f81, %f80, %f71, %f361;
	ld.shared.f32 	%f82, [%r11+544];
	fma.rn.f32 	%f83, %f82, %f71, %f345;
	ld.shared.f32 	%f84, [%r11+48];
	fma.rn.f32 	%f85, %f84, %f71, %f360;
	ld.shared.f32 	%f86, [%r11+560];
	fma.rn.f32 	%f87, %f86, %f71, %f344;
	ld.shared.f32 	%f88, [%r127+12];
	ld.shared.f32 	%f89, [%r11+4];
	fma.rn.f32 	%f90, %f89, %f88, %f73;
	ld.shared.f32 	%f91, [%r11+516];
	fma.rn.f32 	%f92, %f91, %f88, %f75;
	ld.shared.f32 	%f93, [%r11+20];
	fma.rn.f32 	%f94, %f93, %f88, %f77;
	ld.shared.f32 	%f95, [%r11+532];
	fma.rn.f32 	%f96, %f95, %f88, %f79;
	ld.shared.f32 	%f97, [%r11+36];
	fma.rn.f32 	%f98, %f97, %f88, %f81;
	ld.shared.f32 	%f99, [%r11+548];
	fma.rn.f32 	%f100, %f99, %f88, %f83;
	ld.shared.f32 	%f101, [%r11+52];
	fma.rn.f32 	%f102, %f101, %f88, %f85;
	ld.shared.f32 	%f103, [%r11+564];
	fma.rn.f32 	%f104, %f103, %f88, %f87;
	ld.shared.f32 	%f105, [%r127+24];
	ld.shared.f32 	%f106, [%r11+8];
	fma.rn.f32 	%f107, %f106, %f105, %f90;
	ld.shared.f32 	%f108, [%r11+520];
	fma.rn.f32 	%f109, %f108, %f105, %f92;
	ld.shared.f32 	%f110, [%r11+24];
	fma.rn.f32 	%f111, %f110, %f105, %f94;
	ld.shared.f32 	%f112, [%r11+536];
	fma.rn.f32 	%f113, %f112, %f105, %f96;
	ld.shared.f32 	%f114, [%r11+40];
	fma.rn.f32 	%f115, %f114, %f105, %f98;
	ld.shared.f32 	%f116, [%r11+552];
	fma.rn.f32 	%f117, %f116, %f105, %f100;
	ld.shared.f32 	%f118, [%r11+56];
	fma.rn.f32 	%f119, %f118, %f105, %f102;
	ld.shared.f32 	%f120, [%r11+568];
	fma.rn.f32 	%f121, %f120, %f105, %f104;
	ld.shared.f32 	%f122, [%r127+36];
	ld.shared.f32 	%f123, [%r11+12];
	fma.rn.f32 	%f363, %f123, %f122, %f107;
	ld.shared.f32 	%f124, [%r11+524];
	fma.rn.f32 	%f347, %f124, %f122, %f109;
	ld.shared.f32 	%f125, [%r11+28];
	fma.rn.f32 	%f362, %f125, %f122, %f111;
	ld.shared.f32 	%f126, [%r11+540];
	fma.rn.f32 	%f346, %f126, %f122, %f113;
	ld.shared.f32 	%f127, [%r11+44];
	fma.rn.f32 	%f361, %f127, %f122, %f115;
	ld.shared.f32 	%f128, [%r11+556];
	fma.rn.f32 	%f345, %f128, %f122, %f117;
	ld.shared.f32 	%f129, [%r11+60];
	fma.rn.f32 	%f360, %f129, %f122, %f119;
	ld.shared.f32 	%f130, [%r11+572];
	fma.rn.f32 	%f344, %f130, %f122, %f121;
	ld.shared.f32 	%f131, [%r11+64];
	fma.rn.f32 	%f132, %f131, %f71, %f359;
	ld.shared.f32 	%f133, [%r11+576];
	fma.rn.f32 	%f134, %f133, %f71, %f343;
	ld.shared.f32 	%f135, [%r11+80];
	fma.rn.f32 	%f136, %f135, %f71, %f358;
	ld.shared.f32 	%f137, [%r11+592];
	fma.rn.f32 	%f138, %f137, %f71, %f342;
	ld.shared.f32 	%f139, [%r11+96];
	fma.rn.f32 	%f140, %f139, %f71, %f357;
	ld.shared.f32 	%f141, [%r11+608];
	fma.rn.f32 	%f142, %f141, %f71, %f341;
	ld.shared.f32 	%f143, [%r11+112];
	fma.rn.f32 	%f144, %f143, %f71, %f356;
	ld.shared.f32 	%f145, [%r11+624];
	fma.rn.f32 	%f146, %f145, %f71, %f340;
	ld.shared.f32 	%f147, [%r11+68];
	fma.rn.f32 	%f148, %f147, %f88, %f132;
	ld.shared.f32 	%f149, [%r11+580];
	fma.rn.f32 	%f150, %f149, %f88, %f134;
	ld.shared.f32 	%f151, [%r11+84];
	fma.rn.f32 	%f152, %f151, %f88, %f136;
	ld.shared.f32 	%f153, [%r11+596];
	fma.rn.f32 	%f154, %f153, %f88, %f138;
	ld.shared.f32 	%f155, [%r11+100];
	fma.rn.f32 	%f156, %f155, %f88, %f140;
	ld.shared.f32 	%f157, [%r11+612];
	fma.rn.f32 	%f158, %f157, %f88, %f142;
	ld.shared.f32 	%f159, [%r11+116];
	fma.rn.f32 	%f160, %f159, %f88, %f144;
	ld.shared.f32 	%f161, [%r11+628];
	fma.rn.f32 	%f162, %f161, %f88, %f146;
	ld.shared.f32 	%f163, [%r11+72];
	fma.rn.f32 	%f164, %f163, %f105, %f148;
	ld.shared.f32 	%f165, [%r11+584];
	fma.rn.f32 	%f166, %f165, %f105, %f150;
	ld.shared.f32 	%f167, [%r11+88];
	fma.rn.f32 	%f168, %f167, %f105, %f152;
	ld.shared.f32 	%f169, [%r11+600];
	fma.rn.f32 	%f170, %f169, %f105, %f154;
	ld.shared.f32 	%f171, [%r11+104];
	fma.rn.f32 	%f172, %f171, %f105, %f156;
	ld.shared.f32 	%f173, [%r11+616];
	fma.rn.f32 	%f174, %f173, %f105, %f158;
	ld.shared.f32 	%f175, [%r11+120];
	fma.rn.f32 	%f176, %f175, %f105, %f160;
	ld.shared.f32 	%f177, [%r11+632];
	fma.rn.f32 	%f178, %f177, %f105, %f162;
	ld.shared.f32 	%f179, [%r11+76];
	fma.rn.f32 	%f359, %f179, %f122, %f164;
	ld.shared.f32 	%f180, [%r11+588];
	fma.rn.f32 	%f343, %f180, %f122, %f166;
	ld.shared.f32 	%f181, [%r11+92];
	fma.rn.f32 	%f358, %f181, %f122, %f168;
	ld.shared.f32 	%f182, [%r11+604];
	fma.rn.f32 	%f342, %f182, %f122, %f170;
	ld.shared.f32 	%f183, [%r11+108];
	fma.rn.f32 	%f357, %f183, %f122, %f172;
	ld.shared.f32 	%f184, [%r11+620];
	fma.rn.f32 	%f341, %f184, %f122, %f174;
	ld.shared.f32 	%f185, [%r11+124];
	fma.rn.f32 	%f356, %f185, %f122, %f176;
	ld.shared.f32 	%f186, [%r11+636];
	fma.rn.f32 	%f340, %f186, %f122, %f178;
	ld.shared.f32 	%f187, [%r11+128];
	fma.rn.f32 	%f188, %f187, %f71, %f355;
	ld.shared.f32 	%f189, [%r11+640];
	fma.rn.f32 	%f190, %f189, %f71, %f339;
	ld.shared.f32 	%f191, [%r11+144];
	fma.rn.f32 	%f192, %f191, %f71, %f354;
	ld.shared.f32 	%f193, [%r11+656];
	fma.rn.f32 	%f194, %f193, %f71, %f338;
	ld.shared.f32 	%f195, [%r11+160];
	fma.rn.f32 	%f196, %f195, %f71, %f353;
	ld.shared.f32 	%f197, [%r11+672];
	fma.rn.f32 	%f198, %f197, %f71, %f337;
	ld.shared.f32 	%f199, [%r11+176];
	fma.rn.f32 	%f200, %f199, %f71, %f352;
	ld.shared.f32 	%f201, [%r11+688];
	fma.rn.f32 	%f202, %f201, %f71, %f336;
	ld.shared.f32 	%f203, [%r11+132];
	fma.rn.f32 	%f204, %f203, %f88, %f188;
	ld.shared.f32 	%f205, [%r11+644];
	fma.rn.f32 	%f206, %f205, %f88, %f190;
	ld.shared.f32 	%f207, [%r11+148];
	fma.rn.f32 	%f208, %f207, %f88, %f192;
	ld.shared.f32 	%f209, [%r11+660];
	fma.rn.f32 	%f210, %f209, %f88, %f194;
	ld.shared.f32 	%f211, [%r11+164];
	fma.rn.f32 	%f212, %f211, %f88, %f196;
	ld.shared.f32 	%f213, [%r11+676];
	fma.rn.f32 	%f214, %f213, %f88, %f198;
	ld.shared.f32 	%f215, [%r11+180];
	fma.rn.f32 	%f216, %f215, %f88, %f200;
	ld.shared.f32 	%f217, [%r11+692];
	fma.rn.f32 	%f218, %f217, %f88, %f202;
	ld.shared.f32 	%f219, [%r11+136];
	fma.rn.f32 	%f220, %f219, %f105, %f204;
	ld.shared.f32 	%f221, [%r11+648];
	fma.rn.f32 	%f222, %f221, %f105, %f206;
	ld.shared.f32 	%f223, [%r11+152];
	fma.rn.f32 	%f224, %f223, %f105, %f208;
	ld.shared.f32 	%f225, [%r11+664];
	fma.rn.f32 	%f226, %f225, %f105, %f210;
	ld.shared.f32 	%f227, [%r11+168];
	fma.rn.f32 	%f228, %f227, %f105, %f212;
	ld.shared.f32 	%f229, [%r11+680];
	fma.rn.f32 	%f230, %f229, %f105, %f214;
	ld.shared.f32 	%f231, [%r11+184];
	fma.rn.f32 	%f232, %f231, %f105, %f216;
	ld.shared.f32 	%f233, [%r11+696];
	fma.rn.f32 	%f234, %f233, %f105, %f218;
	ld.shared.f32 	%f235, [%r11+140];
	fma.rn.f32 	%f355, %f235, %f122, %f220;
	ld.shared.f32 	%f236, [%r11+652];
	fma.rn.f32 	%f339, %f236, %f122, %f222;
	ld.shared.f32 	%f237, [%r11+156];
	fma.rn.f32 	%f354, %f237, %f122, %f224;
	ld.shared.f32 	%f238, [%r11+668];
	fma.rn.f32 	%f338, %f238, %f122, %f226;
	ld.shared.f32 	%f239, [%r11+172];
	fma.rn.f32 	%f353, %f239, %f122, %f228;
	ld.shared.f32 	%f240, [%r11+684];
	fma.rn.f32 	%f337, %f240, %f122, %f230;
	ld.shared.f32 	%f241, [%r11+188];
	fma.rn.f32 	%f352, %f241, %f122, %f232;
	ld.shared.f32 	%f242, [%r11+700];
	fma.rn.f32 	%f336, %f242, %f122, %f234;
	ld.shared.f32 	%f243, [%r11+192];
	fma.rn.f32 	%f244, %f243, %f71, %f351;
	ld.shared.f32 	%f245, [%r11+704];
	fma.rn.f32 	%f246, %f245, %f71, %f335;
	ld.shared.f32 	%f247, [%r11+208];
	fma.rn.f32 	%f248, %f247, %f71, %f350;
	ld.shared.f32 	%f249, [%r11+720];
	fma.rn.f32 	%f250, %f249, %f71, %f334;
	ld.shared.f32 	%f251, [%r11+224];
	fma.rn.f32 	%f252, %f251, %f71, %f349;
	ld.shared.f32 	%f253, [%r11+736];
	fma.rn.f32 	%f254, %f253, %f71, %f333;
	ld.shared.f32 	%f255, [%r11+240];
	fma.rn.f32 	%f256, %f255, %f71, %f348;
	ld.shared.f32 	%f257, [%r11+752];
	fma.rn.f32 	%f258, %f257, %f71, %f332;
	ld.shared.f32 	%f259, [%r11+196];
	fma.rn.f32 	%f260, %f259, %f88, %f244;
	ld.shared.f32 	%f261, [%r11+708];
	fma.rn.f32 	%f262, %f261, %f88, %f246;
	ld.shared.f32 	%f263, [%r11+212];
	fma.rn.f32 	%f264, %f263, %f88, %f248;
	ld.shared.f32 	%f265, [%r11+724];
	fma.rn.f32 	%f266, %f265, %f88, %f250;
	ld.shared.f32 	%f267, [%r11+228];
	fma.rn.f32 	%f268, %f267, %f88, %f252;
	ld.shared.f32 	%f269, [%r11+740];
	fma.rn.f32 	%f270, %f269, %f88, %f254;
	ld.shared.f32 	%f271, [%r11+244];
	fma.rn.f32 	%f272, %f271, %f88, %f256;
	ld.shared.f32 	%f273, [%r11+756];
	fma.rn.f32 	%f274, %f273, %f88, %f258;
	ld.shared.f32 	%f275, [%r11+200];
	fma.rn.f32 	%f276, %f275, %f105, %f260;
	ld.shared.f32 	%f277, [%r11+712];
	fma.rn.f32 	%f278, %f277, %f105, %f262;
	ld.shared.f32 	%f279, [%r11+216];
	fma.rn.f32 	%f280, %f279, %f105, %f264;
	ld.shared.f32 	%f281, [%r11+728];
	fma.rn.f32 	%f282, %f281, %f105, %f266;
	ld.shared.f32 	%f283, [%r11+232];
	fma.rn.f32 	%f284, %f283, %f105, %f268;
	ld.shared.f32 	%f285, [%r11+744];
	fma.rn.f32 	%f286, %f285, %f105, %f270;
	ld.shared.f32 	%f287, [%r11+248];
	fma.rn.f32 	%f288, %f287, %f105, %f272;
	ld.shared.f32 	%f289, [%r11+760];
	fma.rn.f32 	%f290, %f289, %f105, %f274;
	ld.shared.f32 	%f291, [%r11+204];
	fma.rn.f32 	%f351, %f291, %f122, %f276;
	ld.shared.f32 	%f292, [%r11+716];
	fma.rn.f32 	%f335, %f292, %f122, %f278;
	ld.shared.f32 	%f293, [%r11+220];
	fma.rn.f32 	%f350, %f293, %f122, %f280;
	ld.shared.f32 	%f294, [%r11+732];
	fma.rn.f32 	%f334, %f294, %f122, %f282;
	ld.shared.f32 	%f295, [%r11+236];
	fma.rn.f32 	%f349, %f295, %f122, %f284;
	ld.shared.f32 	%f296, [%r11+748];
	fma.rn.f32 	%f333, %f296, %f122, %f286;
	ld.shared.f32 	%f297, [%r11+252];
	fma.rn.f32 	%f348, %f297, %f122, %f288;
	ld.shared.f32 	%f298, [%r11+764];
	fma.rn.f32 	%f332, %f298, %f122, %f290;
	add.s32 	%r137, %r137, 1;
	setp.ne.s32 	%p16, %r137, 24;
	@%p16 bra 	$L__BB0_1;
	ld.param.u64 	%rd25, [my_kernel_kernel0_param_3];
	ld.param.u64 	%rd24, [my_kernel_kernel0_param_2];
	cvta.to.global.u64 	%rd17, %rd25;
	cvta.to.global.u64 	%rd18, %rd24;
	add.s32 	%r128, %r5, %r7;
	mul.wide.u32 	%rd19, %r128, 4;
	add.s64 	%rd20, %rd17, %rd19;
	ld.global.nc.f32 	%f299, [%rd20];
	cvt.u32.u16 	%r129, %rs1;
	mul.lo.s32 	%r130, %r3, 10752;
	selp.b32 	%r131, 2688, 0, %p1;
	or.b32  	%r132, %r5, %r130;
	mad.lo.s32 	%r133, %r4, 192, %r132;
	add.s32 	%r134, %r133, %r7;
	mad.lo.s32 	%r135, %r129, 75264, %r134;
	add.s32 	%r136, %r135, %r131;
	add.f32 	%f300, %f363, %f299;
	mul.wide.u32 	%rd21, %r136, 4;
	add.s64 	%rd22, %rd18, %rd21;
	st.global.f32 	[%rd22], %f300;
	add.f32 	%f301, %f347, %f299;
	st.global.f32 	[%rd22+21504], %f301;
	add.f32 	%f302, %f362, %f299;
	st.global.f32 	[%rd22+96], %f302;
	add.f32 	%f303, %f346, %f299;
	st.global.f32 	[%rd22+21600], %f303;
	add.f32 	%f304, %f361, %f299;
	st.global.f32 	[%rd22+192], %f304;
	add.f32 	%f305, %f345, %f299;
	st.global.f32 	[%rd22+21696], %f305;
	add.f32 	%f306, %f360, %f299;
	st.global.f32 	[%rd22+288], %f306;
	add.f32 	%f307, %f344, %f299;
	st.global.f32 	[%rd22+21792], %f307;
	add.f32 	%f308, %f359, %f299;
	st.global.f32 	[%rd22+384], %f308;
	add.f32 	%f309, %f343, %f299;
	st.global.f32 	[%rd22+21888], %f309;
	add.f32 	%f310, %f358, %f299;
	st.global.f32 	[%rd22+480], %f310;
	add.f32 	%f311, %f342, %f299;
	st.global.f32 	[%rd22+21984], %f311;
	add.f32 	%f312, %f357, %f299;
	st.global.f32 	[%rd22+576], %f312;
	add.f32 	%f313, %f341, %f299;
	st.global.f32 	[%rd22+22080], %f313;
	add.f32 	%f314, %f356, %f299;
	st.global.f32 	[%rd22+672], %f314;
	add.f32 	%f315, %f340, %f299;
	st.global.f32 	[%rd22+22176], %f315;
	add.f32 	%f316, %f355, %f299;
	st.global.f32 	[%rd22+5376], %f316;
	add.f32 	%f317, %f339, %f299;
	st.global.f32 	[%rd22+26880], %f317;
	add.f32 	%f318, %f354, %f299;
	st.global.f32 	[%rd22+5472], %f318;
	add.f32 	%f319, %f338, %f299;
	st.global.f32 	[%rd22+26976], %f319;
	add.f32 	%f320, %f353, %f299;
	st.global.f32 	[%rd22+5568], %f320;
	add.f32 	%f321, %f337, %f299;
	st.global.f32 	[%rd22+27072], %f321;
	add.f32 	%f322, %f352, %f299;
	st.global.f32 	[%rd22+5664], %f322;
	add.f32 	%f323, %f336, %f299;
	st.global.f32 	[%rd22+27168], %f323;
	add.f32 	%f324, %f351, %f299;
	st.global.f32 	[%rd22+5760], %f324;
	add.f32 	%f325, %f335, %f299;
	st.global.f32 	[%rd22+27264], %f325;
	add.f32 	%f326, %f350, %f299;
	st.global.f32 	[%rd22+5856], %f326;
	add.f32 	%f327, %f334, %f299;
	st.global.f32 	[%rd22+27360], %f327;
	add.f32 	%f328, %f349, %f299;
	st.global.f32 	[%rd22+5952], %f328;
	add.f32 	%f329, %f333, %f299;
	st.global.f32 	[%rd22+27456], %f329;
	add.f32 	%f330, %f348, %f299;
	st.global.f32 	[%rd22+6048], %f330;
	add.f32 	%f331, %f332, %f299;
	st.global.f32 	[%rd22+27552], %f331;
	ret;

}


// ===== COMPILED SASS (sm_100) =====

	.target	sm_100

	.elftype	@"ET_EXEC"


//--------------------- .note.nv.tkinfo           --------------------------
	.section	.note.nv.tkinfo,"",@"SHT_NOTE"
	.sectionflags	@"SHF_NOTE_NV_TKINFO"
	.tkinfo
        /*0018*/ 	.word	0x00000002
        /*0030*/ 	.string	""
        /*0030*/ 	.string	"ptxas"
        /*0030*/ 	.string	"Cuda compilation tools, release 13.0, V13.0.88"
        /*0030*/ 	.string	"Build cuda_13.0.r13.0/compiler.36424714_0"
        /*0030*/ 	.string	"-arch sm_100 -m 64 "



//--------------------- .note.nv.cuinfo           --------------------------
	.section	.note.nv.cuinfo,"",@"SHT_NOTE"
	.sectionflags	@"SHF_NOTE_NV_CUINFO"
        /*0018*/ 	.short	0x0002
        /*001a*/ 	.short	0x0064
        /*001c*/ 	.short	0x0082
	.zero		2


//--------------------- .nv.info                  --------------------------
	.section	.nv.info,"",@"SHT_CUDA_INFO"
	.align	4


	//----- nvinfo : EIATTR_REGCOUNT
	.align		4
        /*0000*/ 	.byte	0x04, 0x2f
        /*0002*/ 	.short	(.L_1 - .L_0)
	.align		4
.L_0:
        /*0004*/ 	.word	index@(my_kernel_kernel0)
        /*0008*/ 	.word	0x00000048


	//----- nvinfo : EIATTR_FRAME_SIZE
	.align		4
.L_1:
        /*000c*/ 	.byte	0x04, 0x11
        /*000e*/ 	.short	(.L_3 - .L_2)
	.align		4
.L_2:
        /*0010*/ 	.word	index@(my_kernel_kernel0)
        /*0014*/ 	.word	0x00000000


	//----- nvinfo : EIATTR_MIN_STACK_SIZE
	.align		4
.L_3:
        /*0018*/ 	.byte	0x04, 0x12
        /*001a*/ 	.short	(.L_5 - .L_4)
	.align		4
.L_4:
        /*001c*/ 	.word	index@(my_kernel_kernel0)
        /*0020*/ 	.word	0x00000000
.L_5:


//--------------------- .nv.compat                --------------------------
	.section	.nv.compat,"",@"SHT_CUDA_COMPAT_INFO"
	.align	4
        /*0000*/ 	.byte	0x02, 0x09, 0x00, 0x00, 0x02, 0x02, 0x01, 0x00, 0x02, 0x05, 0x05, 0x00, 0x03, 0x07, 0x01, 0x01
        /*0010*/ 	.byte	0x02, 0x03, 0x00, 0x00, 0x02, 0x06, 0x01, 0x00, 0x04, 0x0b, 0x08, 0x00, 0x09, 0x00, 0x00, 0x00
        /*0020*/ 	.byte	0x00, 0x00, 0x00, 0x00


//--------------------- .nv.info.my_kernel_kernel0 --------------------------
	.section	.nv.info.my_kernel_kernel0,"",@"SHT_CUDA_INFO"
	.sectionflags	@""
	.align	4


	//----- nvinfo : EIATTR_CUDA_API_VERSION
	.align		4
        /*0000*/ 	.byte	0x04, 0x37
        /*0002*/ 	.short	(.L_7 - .L_6)
.L_6:
        /*0004*/ 	.word	0x00000082


	//----- nvinfo : EIATTR_KPARAM_INFO
	.align		4
.L_7:
        /*0008*/ 	.byte	0x04, 0x17
        /*000a*/ 	.short	(.L_9 - .L_8)
.L_8:
        /*000c*/ 	.word	0x00000000
        /*0010*/ 	.short	0x0003
        /*0012*/ 	.short	0x0018
        /*0014*/ 	.byte	0x00, 0xf5, 0x21, 0x00


	//----- nvinfo : EIATTR_KPARAM_INFO
	.align		4
.L_9:
        /*0018*/ 	.byte	0x04, 0x17
        /*001a*/ 	.short	(.L_11 - .L_10)
.L_10:
        /*001c*/ 	.word	0x00000000
        /*0020*/ 	.short	0x0002
        /*0022*/ 	.short	0x0010
        /*0024*/ 	.byte	0x00, 0xf5, 0x21, 0x00


	//----- nvinfo : EIATTR_KPARAM_INFO
	.align		4
.L_11:
        /*0028*/ 	.byte	0x04, 0x17
        /*002a*/ 	.short	(.L_13 - .L_12)
.L_12:
        /*002c*/ 	.word	0x00000000
        /*0030*/ 	.short	0x0001
        /*0032*/ 	.short	0x0008
        /*0034*/ 	.byte	0x00, 0xf5, 0x21, 0x00


	//----- nvinfo : EIATTR_KPARAM_INFO
	.align		4
.L_13:
        /*0038*/ 	.byte	0x04, 0x17
        /*003a*/ 	.short	(.L_15 - .L_14)
.L_14:
        /*003c*/ 	.word	0x00000000
        /*0040*/ 	.short	0x0000
        /*0042*/ 	.short	0x0000
        /*0044*/ 	.byte	0x00, 0xf5, 0x21, 0x00


	//----- nvinfo : EIATTR_SPARSE_MMA_MASK
	.align		4
.L_15:
        /*0048*/ 	.byte	0x03, 0x50
        /*004a*/ 	.short	0x0000


	//----- nvinfo : EIATTR_MAXREG_COUNT
	.align		4
        /*004c*/ 	.byte	0x03, 0x1b
        /*004e*/ 	.short	0x00ff


	//----- nvinfo : EIATTR_NUM_BARRIERS
	.align		4
        /*0050*/ 	.byte	0x02, 0x4c
        /*0052*/ 	.byte	0x01
	.zero		1


	//----- nvinfo : EIATTR_MERCURY_ISA_VERSION
	.align		4
        /*0054*/ 	.byte	0x03, 0x5f
        /*0056*/ 	.short	0x0101


	//----- nvinfo : EIATTR_VRC_CTA_INIT_COUNT
	.align		4
        /*0058*/ 	.byte	0x02, 0x4a
	.zero		1
	.zero		1


	//----- nvinfo : EIATTR_EXIT_INSTR_OFFSETS
	.align		4
        /*005c*/ 	.byte	0x04, 0x1c
        /*005e*/ 	.short	(.L_17 - .L_16)


	//   ....[0]....
.L_16:
        /*0060*/ 	.word	0x00001c20


	//----- nvinfo : EIATTR_CBANK_PARAM_SIZE
	.align		4
.L_17:
        /*0064*/ 	.byte	0x03, 0x19
        /*0066*/ 	.short	0x0020


	//----- nvinfo : EIATTR_PARAM_CBANK
	.align		4
        /*0068*/ 	.byte	0x04, 0x0a
        /*006a*/ 	.short	(.L_19 - .L_18)
	.align		4
.L_18:
        /*006c*/ 	.word	index@(.nv.constant0.my_kernel_kernel0)
        /*0070*/ 	.short	0x0380
        /*0072*/ 	.short	0x0020


	//----- nvinfo : EIATTR_SW_WAR
	.align		4
.L_19:
        /*0074*/ 	.byte	0x04, 0x36
        /*0076*/ 	.short	(.L_21 - .L_20)
.L_20:
        /*0078*/ 	.word	0x00000008
.L_21:


//--------------------- .nv.callgraph             --------------------------
	.section	.nv.callgraph,"",@"SHT_CUDA_CALLGRAPH"
	.align	4
	.sectionentsize	8
	.align		4
        /*0000*/ 	.word	0x00000000
	.align		4
        /*0004*/ 	.word	0xffffffff
	.align		4
        /*0008*/ 	.word	0x00000000
	.align		4
        /*000c*/ 	.word	0xfffffffe
	.align		4
        /*0010*/ 	.word	0x00000000
	.align		4
        /*0014*/ 	.word	0xfffffffd
	.align		4
        /*0018*/ 	.word	0x00000000
	.align		4
        /*001c*/ 	.word	0xfffffffc


//--------------------- .text.my_kernel_kernel0   --------------------------
	.section	.text.my_kernel_kernel0,"ax",@progbits
	.align	128
        .global         my_kernel_kernel0
        .type           my_kernel_kernel0,@function
        .size           my_kernel_kernel0,(.L_x_3 - my_kernel_kernel0)
        .other          my_kernel_kernel0,@"STO_CUDA_ENTRY STV_DEFAULT"
my_kernel_kernel0:
.text.my_kernel_kernel0:
[----:B------:R-:W-:Y:S01]  /*0000*/  LDC R1, c[0x0][0x37c] ;  /* 0x0000df00ff017b82 */ /* 0x000fe20000000800 */
[----:B------:R-:W0:Y:S01]  /*0010*/  S2R R7, SR_TID.X ;  /* 0x0000000000077919 */ /* 0x000e220000002100 */
[----:B------:R-:W-:Y:S01]  /*0020*/  HFMA2 R41, -RZ, RZ, 0, 0 ;  /* 0x00000000ff297431 */ /* 0x000fe200000001ff */
[----:B------:R-:W-:Y:S01]  /*0030*/  CS2R R38, SRZ ;  /* 0x0000000000267805 */ /* 0x000fe2000001ff00 */
[----:B------:R-:W-:Y:S01]  /*0040*/  HFMA2 R6, -RZ, RZ, 0, 0 ;  /* 0x00000000ff067431 */ /* 0x000fe200000001ff */
[----:B------:R-:W1:Y:S01]  /*0050*/  S2R R12, SR_CTAID.X ;  /* 0x00000000000c7919 */ /* 0x000e620000002500 */
[----:B------:R-:W-:Y:S01]  /*0060*/  HFMA2 R63, -RZ, RZ, 0, 0 ;  /* 0x00000000ff3f7431 */ /* 0x000fe200000001ff */
[----:B------:R-:W-:Y:S01]  /*0070*/  CS2R R36, SRZ ;  /* 0x0000000000247805 */ /* 0x000fe2000001ff00 */
[----:B------:R-:W-:Y:S01]  /*0080*/  HFMA2 R66, -RZ, RZ, 0, 0 ;  /* 0x00000000ff427431 */ /* 0x000fe200000001ff */
[----:B------:R-:W-:Y:S02]  /*0090*/  CS2R R64, SRZ ;  /* 0x0000000000407805 */ /* 0x000fe4000001ff00 */
[----:B------:R-:W-:-:S02]  /*00a0*/  CS2R R52, SRZ ;  /* 0x0000000000347805 */ /* 0x000fc4000001ff00 */
[----:B------:R-:W-:Y:S02]  /*00b0*/  CS2R R50, SRZ ;  /* 0x0000000000327805 */ /* 0x000fe4000001ff00 */
[----:B------:R-:W-:Y:S02]  /*00c0*/  CS2R R56, SRZ ;  /* 0x0000000000387805 */ /* 0x000fe4000001ff00 */
[----:B------:R-:W-:Y:S02]  /*00d0*/  CS2R R54, SRZ ;  /* 0x0000000000367805 */ /* 0x000fe4000001ff00 */
[----:B------:R-:W-:Y:S02]  /*00e0*/  MOV R10, RZ ;  /* 0x000000ff000a7202 */ /* 0x000fe40000000f00 */
[----:B------:R-:W-:Y:S02]  /*00f0*/  CS2R R8, SRZ ;  /* 0x0000000000087805 */ /* 0x000fe4000001ff00 */
[----:B------:R-:W-:-:S02]  /*0100*/  CS2R R48, SRZ ;  /* 0x0000000000307805 */ /* 0x000fc4000001ff00 */
[----:B------:R-:W-:Y:S02]  /*0110*/  CS2R R60, SRZ ;  /* 0x00000000003c7805 */ /* 0x000fe4000001ff00 */
[----:B------:R-:W-:Y:S02]  /*0120*/  CS2R R2, SRZ ;  /* 0x0000000000027805 */ /* 0x000fe4000001ff00 */
[----:B------:R-:W-:Y:S02]  /*0130*/  MOV R58, RZ ;  /* 0x000000ff003a7202 */ /* 0x000fe40000000f00 */
[----:B------:R-:W-:Y:S02]  /*0140*/  CS2R R4, SRZ ;  /* 0x0000000000047805 */ /* 0x000fe4000001ff00 */
[----:B------:R-:W-:Y:S02]  /*0150*/  CS2R R46, SRZ ;  /* 0x00000000002e7805 */ /* 0x000fe4000001ff00 */
[----:B------:R-:W-:Y:S01]  /*0160*/  MOV R68, RZ ;  /* 0x000000ff00447202 */ /* 0x000fe20000000f00 */
[----:B------:R-:W2:Y:S01]  /*0170*/  LDCU.64 UR8, c[0x0][0x358] ;  /* 0x00006b00ff0877ac */ /* 0x000ea20008000a00 */
[----:B0-----:R-:W-:-:S02]  /*0180*/  LOP3.LUT R0, R7, 0xffff, RZ, 0xc0, !PT ;  /* 0x0000ffff07007812 */ /* 0x001fc400078ec0ff */
[----:B------:R-:W-:Y:S01]  /*0190*/  SHF.L.U32 R42, R7, 0x1, RZ ;  /* 0x00000001072a7819 */ /* 0x000fe200000006ff */
[C---:B-1----:R-:W-:Y:S01]  /*01a0*/  IMAD.HI.U32 R45, R12.reuse, -0x6db6db6d, RZ ;  /* 0x924924930c2d7827 */ /* 0x042fe200078e00ff */
[----:B------:R-:W-:Y:S02]  /*01b0*/  LOP3.LUT R43, R12, 0x7, RZ, 0xc0, !PT ;  /* 0x000000070c2b7812 */ /* 0x000fe400078ec0ff */
[----:B------:R-:W-:Y:S01]  /*01c0*/  IADD3 R40, PT, PT, R42, 0x1, RZ ;  /* 0x000000012a287810 */ /* 0x000fe20007ffe0ff */
[----:B------:R-:W-:Y:S01]  /*01d0*/  IMAD R0, R0, 0x2aab, RZ ;  /* 0x00002aab00007824 */ /* 0x000fe200078e02ff */
[----:B------:R-:W-:Y:S02]  /*01e0*/  SHF.R.U32.HI R45, RZ, 0x5, R45 ;  /* 0x00000005ff2d7819 */ /* 0x000fe4000001162d */
[----:B------:R-:W-:Y:S02]  /*01f0*/  LOP3.LUT R42, R42, 0x1e, RZ, 0xc0, !PT ;  /* 0x0000001e2a2a7812 */ /* 0x000fe400078ec0ff */
[----:B------:R-:W-:Y:S01]  /*0200*/  SHF.R.U32.HI R0, RZ, 0x10, R0 ;  /* 0x00000010ff007819 */ /* 0x000fe20000011600 */
[----:B------:R-:W-:Y:S01]  /*0210*/  IMAD R44, R45, -0x38, R12 ;  /* 0xffffffc82d2c7824 */ /* 0x000fe200078e020c */
[----:B------:R-:W-:-:S02]  /*0220*/  LOP3.LUT R40, R40, 0x1f, RZ, 0xc0, !PT ;  /* 0x0000001f28287812 */ /* 0x000fc400078ec0ff */
[----:B------:R-:W-:Y:S02]  /*0230*/  PRMT R0, R0, 0x9910, RZ ;  /* 0x0000991000007816 */ /* 0x000fe400000000ff */
[----:B------:R-:W-:-:S03]  /*0240*/  SHF.R.U32.HI R44, RZ, 0x3, R44 ;  /* 0x00000003ff2c7819 */ /* 0x000fc6000001162c */
[----:B------:R-:W-:-:S05]  /*0250*/  IMAD R0, R0, 0x6, RZ ;  /* 0x0000000600007824 */ /* 0x000fca00078e02ff */
[----:B------:R-:W-:-:S04]  /*0260*/  IADD3 R0, PT, PT, RZ, -R0, RZ ;  /* 0x80000000ff007210 */ /* 0x000fc80007ffe0ff */
[----:B------:R-:W-:-:S04]  /*0270*/  PRMT R0, R0, 0x7710, RZ ;  /* 0x0000771000007816 */ /* 0x000fc800000000ff */
[----:B------:R-:W-:-:S04]  /*0280*/  IADD3 R0, PT, PT, R0, R7, RZ ;  /* 0x0000000700007210 */ /* 0x000fc80007ffe0ff */
[----:B------:R-:W-:-:S04]  /*0290*/  LOP3.LUT R0, R0, 0xffff, RZ, 0xc0, !PT ;  /* 0x0000ffff00007812 */ /* 0x000fc800078ec0ff */
[----:B--2---:R-:W-:-:S13]  /*02a0*/  ISETP.GT.U32.AND P2, PT, R0, 0x2, PT ;  /* 0x000000020000780c */ /* 0x004fda0003f44070 */
.L_x_1:
[----:B------:R-:W0:Y:S01]  /*02b0*/  S2R R0, SR_TID.X ;  /* 0x0000000000007919 */ /* 0x000e220000002100 */
[----:B------:R-:W-:Y:S01]  /*02c0*/  IMAD R11, R45, 0x38, R44 ;  /* 0x000000382d0b7824 */ /* 0x000fe200078e022c */
[----:B------:R-:W-:Y:S01]  /*02d0*/  UMOV UR5, 0x3 ;  /* 0x0000000300057882 */ /* 0x000fe20000000000 */
[----:B------:R-:W-:Y:S01]  /*02e0*/  UMOV UR4, URZ ;  /* 0x000000ff00047c82 */ /* 0x000fe20008000000 */
[----:B------:R-:W-:Y:S01]  /*02f0*/  BAR.SYNC.DEFER_BLOCKING 0x0 ;  /* 0x0000000000007b1d */ /* 0x000fe20000010000 */
[----:B------:R-:W-:-:S05]  /*0300*/  IMAD R11, R11, 0xc0, R38 ;  /* 0x000000c00b0b7824 */ /* 0x000fca00078e0226 */
[----:B------:R-:W-:Y:S02]  /*0310*/  SHF.L.U32 R11, R11, 0x2, RZ ;  /* 0x000000020b0b7819 */ /* 0x000fe400000006ff */
[C---:B0-----:R-:W-:Y:S02]  /*0320*/  SHF.L.U32 R12, R0.reuse, 0x1, RZ ;  /* 0x00000001000c7819 */ /* 0x041fe400000006ff */
[--C-:B------:R-:W-:Y:S02]  /*0330*/  SHF.R.U32.HI R7, RZ, 0x1, R0.reuse ;  /* 0x00000001ff077819 */ /* 0x100fe40000011600 */
[----:B------:R-:W-:Y:S02]  /*0340*/  SHF.L.U32 R21, R0, 0x1, RZ ;  /* 0x0000000100157819 */ /* 0x000fe400000006ff */
[----:B------:R-:W-:Y:S02]  /*0350*/  SHF.R.U32.HI R14, RZ, 0x1, R0 ;  /* 0x00000001ff0e7819 */ /* 0x000fe40000011600 */
[----:B------:R-:W-:-:S02]  /*0360*/  IADD3 R13, PT, PT, R12, 0x1, RZ ;  /* 0x000000010c0d7810 */ /* 0x000fc40007ffe0ff */
[----:B------:R-:W-:Y:S02]  /*0370*/  LOP3.LUT R12, R7, 0x7, RZ, 0xc0, !PT ;  /* 0x00000007070c7812 */ /* 0x000fe400078ec0ff */
[----:B------:R-:W-:Y:S02]  /*0380*/  LOP3.LUT R7, R21, 0x2, RZ, 0xc0, !PT ;  /* 0x0000000215077812 */ /* 0x000fe400078ec0ff */
[----:B------:R-:W-:Y:S02]  /*0390*/  LOP3.LUT R14, R14, 0x7, RZ, 0xc0, !PT ;  /* 0x000000070e0e7812 */ /* 0x000fe400078ec0ff */
[----:B------:R-:W-:Y:S01]  /*03a0*/  LOP3.LUT R13, R13, 0x3, RZ, 0xc0, !PT ;  /* 0x000000030d0d7812 */ /* 0x000fe200078ec0ff */
[----:B------:R-:W-:Y:S01]  /*03b0*/  IMAD R12, R12, 0x60, R7 ;  /* 0x000000600c0c7824 */ /* 0x000fe200078e0207 */
[----:B------:R-:W-:Y:S02]  /*03c0*/  SHF.R.U32.HI R20, RZ, 0x5, R21 ;  /* 0x00000005ff147819 */ /* 0x000fe40000011615 */
[----:B------:R-:W-:Y:S01]  /*03d0*/  SHF.R.U32.HI R22, RZ, 0x4, R0 ;  /* 0x00000004ff167819 */ /* 0x000fe20000011600 */
[----:B------:R-:W-:Y:S01]  /*03e0*/  IMAD R14, R14, 0x60, R13 ;  /* 0x000000600e0e7824 */ /* 0x000fe200078e020d */
[----:B------:R-:W-:-:S02]  /*03f0*/  IADD3 R7, PT, PT, R11, R12, RZ ;  /* 0x0000000c0b077210 */ /* 0x000fc40007ffe0ff */
[----:B------:R-:W-:Y:S02]  /*0400*/  IADD3 R21, PT, PT, R21, 0x60, RZ ;  /* 0x0000006015157810 */ /* 0x000fe40007ffe0ff */
[----:B------:R-:W-:-:S07]  /*0410*/  IADD3 R11, PT, PT, R14, R11, RZ ;  /* 0x0000000b0e0b7210 */ /* 0x000fce0007ffe0ff */
.L_x_0:
[----:B0-----:R-:W-:Y:S01]  /*0420*/  IADD3 R12, PT, PT, -R0, 0x400, RZ ;  /* 0x00000400000c7810 */ /* 0x001fe20007ffe1ff */
[----:B------:R-:W-:Y:S01]  /*0430*/  UIADD3 UR6, UPT, UPT, UR4, 0x30, URZ ;  /* 0x0000003004067890 */ /* 0x000fe2000fffe0ff */
[----:B------:R-:W-:Y:S02]  /*0440*/  IADD3 R23, PT, PT, R21, -0x60, RZ ;  /* 0xffffffa015177810 */ /* 0x000fe40007ffe0ff */
[----:B------:R-:W-:-:S03]  /*0450*/  ISETP.LE.U32.AND P0, PT, R12, UR4, PT ;  /* 0x000000040c007c0c */ /* 0x000fc6000bf03070 */
[----:B------:R-:W-:Y:S02]  /*0460*/  ISETP.LE.U32.AND P1, PT, R12, UR6, PT ;  /* 0x000000060c007c0c */ /* 0x000fe4000bf23070 */
[C---:B------:R-:W-:Y:S02]  /*0470*/  ISETP.GT.U32.OR P4, PT, R23.reuse, 0x7ff, P0 ;  /* 0x000007ff1700780c */ /* 0x040fe40000784470 */
[C---:B------:R-:W-:Y:S02]  /*0480*/  ISETP.GT.U32.OR P3, PT, R23.reuse, 0x79f, P1 ;  /* 0x0000079f1700780c */ /* 0x040fe40000f64470 */
[C---:B------:R-:W-:Y:S02]  /*0490*/  ISETP.GT.U32.OR P0, PT, R23.reuse, 0x7fe, P0 ;  /* 0x000007fe1700780c */ /* 0x040fe40000704470 */
[----:B------:R-:W-:-:S07]  /*04a0*/  ISETP.GT.U32.OR P1, PT, R23, 0x79e, P1 ;  /* 0x0000079e1700780c */ /* 0x000fce0000f24470 */
[----:B------:R-:W0:Y:S01]  /*04b0*/  @!P4 LDC.64 R18, c[0x0][0x380] ;  /* 0x0000e000ff12cb82 */ /* 0x000e220000000a00 */
[----:B------:R-:W-:Y:S02]  /*04c0*/  @!P4 SHF.R.U32.HI R12, RZ, 0x8, R23 ;  /* 0x00000008ff0cc819 */ /* 0x000fe40000011617 */
[----:B------:R-:W-:Y:S02]  /*04d0*/  @!P3 SHF.R.U32.HI R14, RZ, 0x8, R21 ;  /* 0x00000008ff0eb819 */ /* 0x000fe40000011615 */
[----:B------:R-:W-:Y:S01]  /*04e0*/  @!P3 IADD3 R24, PT, PT, R22, 0x3, RZ ;  /* 0x000000031618b810 */ /* 0x000fe20007ffe0ff */
[--C-:B------:R-:W-:Y:S01]  /*04f0*/  @!P4 IMAD R12, R12, 0x49800, R7.reuse ;  /* 0x000498000c0cc824 */ /* 0x100fe200078e0207 */
[----:B------:R-:W-:Y:S01]  /*0500*/  @!P4 LOP3.LUT R27, R22, 0x7, RZ, 0xc0, !PT ;  /* 0x00000007161bc812 */ /* 0x000fe200078ec0ff */
[----:B------:R-:W1:Y:S01]  /*0510*/  @!P0 LDC.64 R16, c[0x0][0x380] ;  /* 0x0000e000ff108b82 */ /* 0x000e620000000a00 */
[----:B------:R-:W-:Y:S01]  /*0520*/  @!P3 IMAD R14, R14, 0x49800, R7 ;  /* 0x000498000e0eb824 */ /* 0x000fe200078e0207 */
[----:B------:R-:W-:-:S02]  /*0530*/  @!P3 LOP3.LUT R13, R24, 0x7, RZ, 0xc0, !PT ;  /* 0x00000007180db812 */ /* 0x000fc400078ec0ff */
[----:B------:R-:W-:Y:S01]  /*0540*/  @!P0 IADD3 R25, PT, PT, R21, -0x5f, RZ ;  /* 0xffffffa115198810 */ /* 0x000fe20007ffe0ff */
[----:B------:R-:W-:Y:S01]  /*0550*/  @!P4 IMAD R27, R27, 0x1500, R12 ;  /* 0x000015001b1bc824 */ /* 0x000fe200078e020c */
[----:B------:R-:W-:Y:S01]  /*0560*/  @!P1 IADD3 R26, PT, PT, R20, 0x3, RZ ;  /* 0x00000003141a9810 */ /* 0x000fe20007ffe0ff */
[----:B------:R-:W-:Y:S01]  /*0570*/  @!P3 IMAD R13, R13, 0x1500, R14 ;  /* 0x000015000d0db824 */ /* 0x000fe200078e020e */
[----:B------:R-:W-:Y:S01]  /*0580*/  @!P0 SHF.R.U32.HI R12, RZ, 0x8, R25 ;  /* 0x00000008ff0c8819 */ /* 0x000fe20000011619 */
[----:B------:R-:W2:Y:S04]  /*0590*/  @!P3 LDC.64 R14, c[0x0][0x380] ;  /* 0x0000e000ff0ebb82 */ /* 0x000ea80000000a00 */
[----:B------:R-:W-:Y:S01]  /*05a0*/  @!P0 IMAD R29, R12, 0x49800, R11 ;  /* 0x000498000c1d8824 */ /* 0x000fe200078e020b */
[----:B------:R-:W-:Y:S01]  /*05b0*/  @!P0 LOP3.LUT R12, R20, 0x7, RZ, 0xc0, !PT ;  /* 0x00000007140c8812 */ /* 0x000fe200078ec0ff */
[----:B0-----:R-:W-:Y:S01]  /*05c0*/  @!P4 IMAD.WIDE.U32 R18, R27, 0x4, R18 ;  /* 0x000000041b12c825 */ /* 0x001fe200078e0012 */
[----:B------:R-:W-:-:S03]  /*05d0*/  @!P1 IADD3 R27, PT, PT, R21, 0x1, RZ ;  /* 0x00000001151b9810 */ /* 0x000fc60007ffe0ff */
[----:B------:R-:W-:Y:S01]  /*05e0*/  @!P0 IMAD R29, R12, 0x1500, R29 ;  /* 0x000015000c1d8824 */ /* 0x000fe200078e021d */
[----:B------:R-:W-:Y:S01]  /*05f0*/  @!P1 SHF.R.U32.HI R12, RZ, 0x8, R27 ;  /* 0x00000008ff0c9819 */ /* 0x000fe2000001161b */
[----:B------:R0:W3:Y:S02]  /*0600*/  @!P4 LDG.E.CONSTANT R18, desc[UR8][R18.64] ;  /* 0x000000081212c981 */ /* 0x0000e4000c1e9900 */
[----:B-1----:R-:W-:-:S04]  /*0610*/  @!P0 IMAD.WIDE.U32 R16, R29, 0x4, R16 ;  /* 0x000000041d108825 */ /* 0x002fc800078e0010 */
[----:B------:R-:W-:Y:S01]  /*0620*/  @!P1 IMAD R29, R12, 0x49800, R11 ;  /* 0x000498000c1d9824 */ /* 0x000fe200078e020b */
[----:B------:R-:W-:Y:S01]  /*0630*/  @!P1 LOP3.LUT R12, R26, 0x7, RZ, 0xc0, !PT ;  /* 0x000000071a0c9812 */ /* 0x000fe200078ec0ff */
[----:B------:R1:W4:Y:S01]  /*0640*/  @!P0 LDG.E.CONSTANT R16, desc[UR8][R16.64] ;  /* 0x0000000810108981 */ /* 0x000322000c1e9900 */
[----:B--2---:R-:W-:-:S04]  /*0650*/  @!P3 IMAD.WIDE.U32 R14, R13, 0x4, R14 ;  /* 0x000000040d0eb825 */ /* 0x004fc800078e000e */
[----:B------:R-:W-:Y:S02]  /*0660*/  @!P1 IMAD R29, R12, 0x1500, R29 ;  /* 0x000015000c1d9824 */ /* 0x000fe400078e021d */
[----:B------:R-:W2:Y:S01]  /*0670*/  @!P1 LDC.64 R12, c[0x0][0x380] ;  /* 0x0000e000ff0c9b82 */ /* 0x000ea20000000a00 */
[----:B------:R-:W5:Y:S01]  /*0680*/  @!P3 LDG.E.CONSTANT R14, desc[UR8][R14.64] ;  /* 0x000000080e0eb981 */ /* 0x000f62000c1e9900 */
[----:B--2---:R-:W-:-:S06]  /*0690*/  @!P1 IMAD.WIDE.U32 R12, R29, 0x4, R12 ;  /* 0x000000041d0c9825 */ /* 0x004fcc00078e000c */
[----:B------:R2:W5:Y:S01]  /*06a0*/  @!P1 LDG.E.CONSTANT R12, desc[UR8][R12.64] ;  /* 0x000000080c0c9981 */ /* 0x000562000c1e9900 */
[----:B------:R-:W-:Y:S02]  /*06b0*/  @!P4 SHF.L.U32 R28, R22, 0x7, RZ ;  /* 0x00000007161cc819 */ /* 0x000fe400000006ff */
[----:B------:R-:W-:Y:S02]  /*06c0*/  @!P4 LOP3.LUT R23, R42, 0x700, R23, 0xf8, !PT ;  /* 0x000007002a17c812 */ /* 0x000fe400078ef817 */
[----:B------:R-:W-:Y:S02]  /*06d0*/  @!P4 LOP3.LUT R28, R28, 0x380, RZ, 0xc0, !PT ;  /* 0x000003801c1cc812 */ /* 0x000fe400078ec0ff */
[----:B------:R-:W-:Y:S02]  /*06e0*/  @!P0 LOP3.LUT R29, R40, 0x700, R25, 0xf8, !PT ;  /* 0x00000700281d8812 */ /* 0x000fe400078ef819 */
[----:B------:R-:W2:Y:S01]  /*06f0*/  @!P0 S2R R25, SR_CgaCtaId ;  /* 0x0000000000198919 */ /* 0x000ea20000008800 */
[----:B------:R-:W-:Y:S01]  /*0700*/  @!P4 LEA R23, R23, R28, 0x2 ;  /* 0x0000001c1717c211 */ /* 0x000fe200078e10ff */
[----:B0-----:R-:W0:Y:S01]  /*0710*/  @!P3 S2R R19, SR_CgaCtaId ;  /* 0x000000000013b919 */ /* 0x001e220000008800 */
[----:B------:R-:W0:Y:S01]  /*0720*/  @!P4 S2R R28, SR_CgaCtaId ;  /* 0x00000000001cc919 */ /* 0x000e220000008800 */
[----:B-1----:R-:W1:Y:S01]  /*0730*/  @!P1 S2R R17, SR_CgaCtaId ;  /* 0x0000000000119919 */ /* 0x002e620000008800 */
[----:B------:R-:W-:-:S02]  /*0740*/  @!P1 SHF.L.U32 R26, R26, 0x7, RZ ;  /* 0x000000071a1a9819 */ /* 0x000fc400000006ff */
[----:B------:R-:W-:Y:S02]  /*0750*/  @!P0 SHF.L.U32 R30, R20, 0x7, RZ ;  /* 0x00000007141e8819 */ /* 0x000fe400000006ff */
[----:B--2---:R-:W-:Y:S02]  /*0760*/  @!P1 LOP3.LUT R13, R40, 0x700, R27, 0xf8, !PT ;  /* 0x00000700280d9812 */ /* 0x004fe400078ef81b */
[----:B------:R-:W-:Y:S02]  /*0770*/  @!P1 LOP3.LUT R26, R26, 0x380, RZ, 0xc0, !PT ;  /* 0x000003801a1a9812 */ /* 0x000fe400078ec0ff */
[----:B------:R-:W-:Y:S02]  /*0780*/  @!P0 LOP3.LUT R30, R30, 0x380, RZ, 0xc0, !PT ;  /* 0x000003801e1e8812 */ /* 0x000fe400078ec0ff */
[----:B------:R-:W-:Y:S02]  /*0790*/  @!P1 LEA R13, R13, R26, 0x2 ;  /* 0x0000001a0d0d9211 */ /* 0x000fe400078e10ff */
[----:B------:R-:W-:-:S02]  /*07a0*/  @!P0 MOV R26, 0x400 ;  /* 0x00000400001a8802 */ /* 0x000fc40000000f00 */
[----:B------:R-:W-:Y:S02]  /*07b0*/  @!P0 LEA R15, R29, R30, 0x2 ;  /* 0x0000001e1d0f8211 */ /* 0x000fe400078e10ff */
[----:B------:R-:W-:Y:S02]  /*07c0*/  @!P3 SHF.L.U32 R24, R24, 0x7, RZ ;  /* 0x000000071818b819 */ /* 0x000fe400000006ff */
[----:B------:R-:W-:Y:S02]  /*07d0*/  @!P3 MOV R30, 0x400 ;  /* 0x00000400001eb802 */ /* 0x000fe40000000f00 */
[----:B------:R-:W-:Y:S02]  /*07e0*/  @!P4 MOV R27, 0x400 ;  /* 0x00000400001bc802 */ /* 0x000fe40000000f00 */
[----:B------:R-:W-:Y:S02]  /*07f0*/  @!P0 LEA R26, R25, R26, 0x18 ;  /* 0x0000001a191a8211 */ /* 0x000fe400078ec0ff */
[----:B------:R-:W-:-:S02]  /*0800*/  @!P3 LOP3.LUT R25, R24, 0x380, RZ, 0xc0, !PT ;  /* 0x000003801819b812 */ /* 0x000fc400078ec0ff */
[----:B0-----:R-:W-:Y:S02]  /*0810*/  @!P3 LEA R19, R19, R30, 0x18 ;  /* 0x0000001e1313b211 */ /* 0x001fe400078ec0ff */
[----:B------:R-:W-:Y:S02]  /*0820*/  @!P3 LOP3.LUT R24, R42, 0x700, R21, 0xf8, !PT ;  /* 0x000007002a18b812 */ /* 0x000fe400078ef815 */
[----:B------:R-:W-:Y:S02]  /*0830*/  @!P1 MOV R30, 0x400 ;  /* 0x00000400001e9802 */ /* 0x000fe40000000f00 */
[----:B------:R-:W-:Y:S02]  /*0840*/  @!P4 LEA R28, R28, R27, 0x18 ;  /* 0x0000001b1c1cc211 */ /* 0x000fe400078ec0ff */
[----:B------:R-:W-:Y:S02]  /*0850*/  @!P3 LEA R24, R24, R25, 0x2 ;  /* 0x000000191818b211 */ /* 0x000fe400078e10ff */
[----:B-1----:R-:W-:-:S02]  /*0860*/  @!P1 LEA R30, R17, R30, 0x18 ;  /* 0x0000001e111e9211 */ /* 0x002fc400078ec0ff */
[----:B------:R-:W-:Y:S02]  /*0870*/  @!P4 IADD3 R23, PT, PT, R28, R23, RZ ;  /* 0x000000171c17c210 */ /* 0x000fe40007ffe0ff */
[----:B------:R-:W-:Y:S02]  /*0880*/  @!P0 IADD3 R15, PT, PT, R26, R15, RZ ;  /* 0x0000000f1a0f8210 */ /* 0x000fe40007ffe0ff */
[----:B------:R-:W-:Y:S02]  /*0890*/  @!P3 IADD3 R19, PT, PT, R19, R24, RZ ;  /* 0x000000181313b210 */ /* 0x000fe40007ffe0ff */
[----:B------:R-:W-:Y:S01]  /*08a0*/  @!P1 IADD3 R13, PT, PT, R30, R13, RZ ;  /* 0x0000000d1e0d9210 */ /* 0x000fe20007ffe0ff */
[----:B------:R-:W-:-:S04]  /*08b0*/  UIADD3 UR5, UPT, UPT, UR5, 0x6, URZ ;  /* 0x0000000605057890 */ /* 0x000fc8000fffe0ff */
[----:B------:R-:W-:Y:S01]  /*08c0*/  UISETP.NE.AND UP0, UPT, UR5, 0x45, UPT ;  /* 0x000000450500788c */ /* 0x000fe2000bf05270 */
[----:B------:R-:W-:Y:S02]  /*08d0*/  IADD3 R22, PT, PT, R22, 0x6, RZ ;  /* 0x0000000616167810 */ /* 0x000fe40007ffe0ff */
[----:B------:R-:W-:Y:S02]  /*08e0*/  IADD3 R21, PT, PT, R21, 0xc0, RZ ;  /* 0x000000c015157810 */ /* 0x000fe40007ffe0ff */
[----:B------:R-:W-:Y:S01]  /*08f0*/  IADD3 R20, PT, PT, R20, 0x6, RZ ;  /* 0x0000000614147810 */ /* 0x000fe20007ffe0ff */
[----:B------:R-:W-:Y:S01]  /*0900*/  UIADD3 UR4, UPT, UPT, UR4, 0x60, URZ ;  /* 0x0000006004047890 */ /* 0x000fe2000fffe0ff */
[----:B---3--:R0:W-:Y:S04]  /*0910*/  @!P4 STS [R23], R18 ;  /* 0x000000121700c388 */ /* 0x0081e80000000800 */
[----:B----4-:R0:W-:Y:S04]  /*0920*/  @!P0 STS [R15], R16 ;  /* 0x000000100f008388 */ /* 0x0101e80000000800 */
[----:B-----5:R0:W-:Y:S04]  /*0930*/  @!P3 STS [R19], R14 ;  /* 0x0000000e1300b388 */ /* 0x0201e80000000800 */
[----:B------:R0:W-:Y:S01]  /*0940*/  @!P1 STS [R13], R12 ;  /* 0x0000000c0d009388 */ /* 0x0001e20000000800 */
[----:B------:R-:W-:Y:S05]  /*0950*/  BRA.U UP0, `(.L_x_0) ;  /* 0xfffffff900b07547 */ /* 0x000fea000b83ffff */
[C---:B------:R-:W-:Y:S02]  /*0960*/  PRMT R7, R0.reuse, 0x9910, RZ ;  /* 0x0000991000077816 */ /* 0x040fe400000000ff */
[----:B------:R-:W-:-:S03]  /*0970*/  ISETP.GT.U32.AND P0, PT, R0, 0xb, PT ;  /* 0x0000000b0000780c */ /* 0x000fc60003f04070 */
[----:B------:R-:W-:-:S05]  /*0980*/  IMAD R7, R7, 0xab, RZ ;  /* 0x000000ab07077824 */ /* 0x000fca00078e02ff */
[----:B------:R-:W-:-:S04]  /*0990*/  LOP3.LUT R7, R7, 0xffff, RZ, 0xc0, !PT ;  /* 0x0000ffff07077812 */ /* 0x000fc800078ec0ff */
[----:B------:R-:W-:Y:S01]  /*09a0*/  SHF.R.U32.HI R7, RZ, 0x9, R7 ;  /* 0x00000009ff077819 */ /* 0x000fe20000011607 */
[----:B0-----:R-:W0:Y:S03]  /*09b0*/  @!P0 LDC.64 R12, c[0x0][0x388] ;  /* 0x0000e200ff0c8b82 */ /* 0x001e260000000a00 */
[----:B------:R-:W-:-:S04]  /*09c0*/  PRMT R7, R7, 0x9910, RZ ;  /* 0x0000991007077816 */ /* 0x000fc800000000ff */
[C---:B------:R-:W-:Y:S01]  /*09d0*/  LEA R11, R7.reuse, R7, 0x1 ;  /* 0x00000007070b7211 */ /* 0x040fe200078e08ff */
[----:B------:R-:W-:-:S03]  /*09e0*/  IMAD R7, R7, 0x18, RZ ;  /* 0x0000001807077824 */ /* 0x000fc600078e02ff */
[----:B------:R-:W-:Y:S02]  /*09f0*/  IADD3 R11, PT, PT, RZ, -R11, RZ ;  /* 0x8000000bff0b7210 */ /* 0x000fe40007ffe0ff */
[----:B------:R-:W-:Y:S02]  /*0a00*/  LOP3.LUT R7, R7, 0xf8, RZ, 0xc0, !PT ;  /* 0x000000f807077812 */ /* 0x000fe400078ec0ff */
[----:B------:R-:W-:-:S04]  /*0a10*/  PRMT R11, R11, 0x7710, RZ ;  /* 0x000077100b0b7816 */ /* 0x000fc800000000ff */
[----:B------:R-:W-:-:S04]  /*0a20*/  IADD3 R11, PT, PT, R11, R0, RZ ;  /* 0x000000000b0b7210 */ /* 0x000fc80007ffe0ff */
[----:B------:R-:W-:-:S05]  /*0a30*/  LOP3.LUT R14, R11, 0xff, RZ, 0xc0, !PT ;  /* 0x000000ff0b0e7812 */ /* 0x000fca00078ec0ff */
[----:B------:R-:W-:-:S05]  /*0a40*/  IMAD R14, R43, 0x3, R14 ;  /* 0x000000032b0e7824 */ /* 0x000fca00078e020e */
[----:B------:R-:W-:-:S05]  /*0a50*/  IADD3 R7, PT, PT, R7, R14, RZ ;  /* 0x0000000e07077210 */ /* 0x000fca0007ffe0ff */
[----:B------:R-:W-:-:S04]  /*0a60*/  @!P0 IMAD R7, R38, 0x60, R7 ;  /* 0x0000006026078824 */ /* 0x000fc800078e0207 */
[----:B0-----:R-:W-:-:S06]  /*0a70*/  @!P0 IMAD.WIDE.U32 R12, R7, 0x4, R12 ;  /* 0x00000004070c8825 */ /* 0x001fcc00078e000c */
[----:B------:R0:W2:Y:S01]  /*0a80*/  @!P0 LDG.E.CONSTANT R12, desc[UR8][R12.64] ;  /* 0x000000080c0c8981 */ /* 0x0000a2000c1e9900 */
[----:B------:R-:W1:Y:S01]  /*0a90*/  S2UR UR5, SR_CgaCtaId ;  /* 0x00000000000579c3 */ /* 0x000e620000008800 */
[----:B------:R-:W-:Y:S01]  /*0aa0*/  LOP3.LUT R7, R0, 0xffff, RZ, 0xc0, !PT ;  /* 0x0000ffff00077812 */ /* 0x000fe200078ec0ff */
[----:B------:R-:W-:Y:S01]  /*0ab0*/  UMOV UR4, 0x400 ;  /* 0x0000040000047882 */ /* 0x000fe20000000000 */
[----:B------:R-:W-:Y:S01]  /*0ac0*/  UMOV UR6, 0x400 ;  /* 0x0000040000067882 */ /* 0x000fe20000000000 */
[----:B------:R-:W-:Y:S01]  /*0ad0*/  UIADD3 UR4, UPT, UPT, UR4, 0x2000, URZ ;  /* 0x0000200004047890 */ /* 0x000fe2000fffe0ff */
[----:B------:R-:W-:Y:S01]  /*0ae0*/  SEL R14, RZ, 0x40, !P2 ;  /* 0x00000040ff0e7807 */ /* 0x000fe20005000000 */
[C---:B------:R-:W-:Y:S01]  /*0af0*/  IMAD R11, R7.reuse, 0x5556, RZ ;  /* 0x00005556070b7824 */ /* 0x040fe200078e02ff */
[----:B------:R-:W-:Y:S01]  /*0b00*/  IADD3 R38, PT, PT, R38, 0x1, RZ ;  /* 0x0000000126267810 */ /* 0x000fe20007ffe0ff */
[----:B------:R-:W3:Y:S01]  /*0b10*/  S2UR UR7, SR_CgaCtaId ;  /* 0x00000000000779c3 */ /* 0x000ee20000008800 */
[----:B------:R-:W-:-:S02]  /*0b20*/  IMAD R7, R7, 0x2aab, RZ ;  /* 0x00002aab07077824 */ /* 0x000fc400078e02ff */
[----:B------:R-:W-:-:S03]  /*0b30*/  SHF.R.U32.HI R11, RZ, 0x10, R11 ;  /* 0x00000010ff0b7819 */ /* 0x000fc6000001160b */
[----:B------:R-:W-:Y:S02]  /*0b40*/  SHF.R.U32.HI R7, RZ, 0x10, R7 ;  /* 0x00000010ff077819 */ /* 0x000fe40000011607 */
[----:B------:R-:W-:Y:S02]  /*0b50*/  PRMT R11, R11, 0x9910, RZ ;  /* 0x000099100b0b7816 */ /* 0x000fe400000000ff */
[----:B------:R-:W-:Y:S02]  /*0b60*/  SHF.L.U32 R7, R7, 0x8, RZ ;  /* 0x0000000807077819 */ /* 0x000fe400000006ff */
[----:B------:R-:W-:Y:S02]  /*0b70*/  LEA R11, R11, R11, 0x1 ;  /* 0x0000000b0b0b7211 */ /* 0x000fe400078e08ff */
[----:B------:R-:W-:Y:S01]  /*0b80*/  LOP3.LUT R7, R14, 0xffff, R7, 0xf8, !PT ;  /* 0x0000ffff0e077812 */ /* 0x000fe200078ef807 */
[----:B-1----:R-:W-:Y:S01]  /*0b90*/  ULEA UR4, UR5, UR4, 0x18 ;  /* 0x0000000405047291 */ /* 0x002fe2000f8ec0ff */
[----:B------:R-:W-:-:S04]  /*0ba0*/  IADD3 R11, PT, PT, RZ, -R11, RZ ;  /* 0x8000000bff0b7210 */ /* 0x000fc80007ffe0ff */
[----:B------:R-:W-:Y:S02]  /*0bb0*/  PRMT R11, R11, 0x7710, RZ ;  /* 0x000077100b0b7816 */ /* 0x000fe400000000ff */
[----:B0-----:R-:W-:Y:S01]  /*0bc0*/  @!P0 LEA R13, R0, UR4, 0x2 ;  /* 0x00000004000d8c11 */ /* 0x001fe2000f8e10ff */
[----:B---3--:R-:W-:Y:S01]  /*0bd0*/  ULEA UR6, UR7, UR6, 0x18 ;  /* 0x0000000607067291 */ /* 0x008fe2000f8ec0ff */
[----:B------:R-:W-:-:S04]  /*0be0*/  IADD3 R11, PT, PT, R11, R0, RZ ;  /* 0x000000000b0b7210 */ /* 0x000fc80007ffe0ff */
[----:B------:R-:W-:Y:S02]  /*0bf0*/  LOP3.LUT R11, R11, 0xffff, RZ, 0xc0, !PT ;  /* 0x0000ffff0b0b7812 */ /* 0x000fe400078ec0ff */
[----:B------:R-:W-:Y:S02]  /*0c00*/  LEA R62, R7, UR6, 0x2 ;  /* 0x00000006073e7c11 */ /* 0x000fe4000f8e10ff */
[----:B------:R-:W-:Y:S01]  /*0c10*/  LEA R32, R11, UR4, 0x2 ;  /* 0x000000040b207c11 */ /* 0x000fe2000f8e10ff */
[----:B--2---:R-:W-:Y:S01]  /*0c20*/  @!P0 STS [R13], R12 ;  /* 0x0000000c0d008388 */ /* 0x004fe20000000800 */
[----:B------:R-:W-:Y:S01]  /*0c30*/  BAR.SYNC.DEFER_BLOCKING 0x0 ;  /* 0x0000000000007b1d */ /* 0x000fe20000010000 */
[----:B------:R-:W-:-:S05]  /*0c40*/  ISETP.NE.AND P0, PT, R38, 0x18, PT ;  /* 0x000000182600780c */ /* 0x000fca0003f05270 */
[----:B------:R-:W-:Y:S04]  /*0c50*/  LDS R7, [R32] ;  /* 0x0000000020077984 */ /* 0x000fe80000000800 */
[----:B------:R-:W0:Y:S04]  /*0c60*/  LDS.128 R28, [R62] ;  /* 0x000000003e1c7984 */ /* 0x000e280000000c00 */
[----:B------:R-:W1:Y:S04]  /*0c70*/  LDS R0, [R32+0xc] ;  /* 0x00000c0020007984 */ /* 0x000e680000000800 */
[----:B------:R-:W2:Y:S04]  /*0c80*/  LDS R11, [R32+0x18] ;  /* 0x00001800200b7984 */ /* 0x000ea80000000800 */
[----:B------:R-:W3:Y:S04]  /*0c90*/  LDS.128 R16, [R62+0x200] ;  /* 0x000200003e107984 */ /* 0x000ee80000000c00 */
[----:B------:R-:W4:Y:S04]  /*0ca0*/  LDS.128 R24, [R62+0x210] ;  /* 0x000210003e187984 */ /* 0x000f280000000c00 */
[----:B------:R-:W5:Y:S04]  /*0cb0*/  LDS R59, [R32+0x24] ;  /* 0x00002400203b7984 */ /* 0x000f680000000800 */
[----:B------:R-:W5:Y:S04]  /*0cc0*/  LDS.128 R20, [R62+0x10] ;  /* 0x000010003e147984 */ /* 0x000f680000000c00 */
[----:B------:R-:W5:Y:S01]  /*0cd0*/  LDS.128 R32, [R62+0x30] ;  /* 0x000030003e207984 */ /* 0x000f620000000c00 */
[----:B0-----:R-:W-:-:S04]  /*0ce0*/  FFMA R15, R7, R28, R46 ;  /* 0x0000001c070f7223 */ /* 0x001fc8000000002e */
[----:B-1----:R-:W-:-:S04]  /*0cf0*/  FFMA R14, R0, R29, R15 ;  /* 0x0000001d000e7223 */ /* 0x002fc8000000000f */
[----:B--2---:R-:W-:Y:S02]  /*0d00*/  FFMA R30, R11, R30, R14 ;  /* 0x0000001e0b1e7223 */ /* 0x004fe4000000000e */
[----:B------:R-:W0:Y:S01]  /*0d10*/  LDS.128 R12, [R62+0x20] ;  /* 0x000020003e0c7984 */ /* 0x000e220000000c00 */
[----:B---3--:R-:W-:-:S04]  /*0d20*/  FFMA R29, R7, R16, R58 ;  /* 0x00000010071d7223 */ /* 0x008fc8000000003a */
[----:B------:R-:W-:Y:S01]  /*0d30*/  FFMA R16, R0, R17, R29 ;  /* 0x0000001100107223 */ /* 0x000fe2000000001d */
[----:B----4-:R-:W-:-:S03]  /*0d40*/  FFMA R3, R7, R24, R3 ;  /* 0x0000001807037223 */ /* 0x010fc60000000003 */
[----:B------:R-:W-:Y:S01]  /*0d50*/  FFMA R18, R11, R18, R16 ;  /* 0x000000120b127223 */ /* 0x000fe20000000010 */
[C---:B------:R-:W-:Y:S01]  /*0d60*/  FFMA R16, R0.reuse, R25, R3 ;  /* 0x0000001900107223 */ /* 0x040fe20000000003 */
[----:B-----5:R-:W-:Y:S02]  /*0d70*/  FFMA R46, R59, R31, R30 ;  /* 0x0000001f3b2e7223 */ /* 0x020fe4000000001e */
[----:B------:R-:W1:Y:S01]  /*0d80*/  LDS.128 R28, [R62+0x220] ;  /* 0x000220003e1c7984 */ /* 0x000e620000000c00 */
[----:B------:R-:W-:Y:S01]  /*0d90*/  FFMA R16, R11, R26, R16 ;  /* 0x0000001a0b107223 */ /* 0x000fe20000000010 */
[----:B------:R-:W-:Y:S01]  /*0da0*/  FFMA R20, R7, R20, R51 ;  /* 0x0000001407147223 */ /* 0x000fe20000000033 */
[----:B------:R-:W-:Y:S01]  /*0db0*/  FFMA R58, R59, R19, R18 ;  /* 0x000000133b3a7223 */ /* 0x000fe20000000012 */
[----:B------:R-:W-:Y:S02]  /*0dc0*/  FFMA R32, R7, R32, R53 ;  /* 0x0000002007207223 */ /* 0x000fe40000000035 */
[----:B------:R-:W-:-:S02]  /*0dd0*/  FFMA R21, R0, R21, R20 ;  /* 0x0000001500157223 */ /* 0x000fc40000000014 */
[----:B------:R-:W-:Y:S02]  /*0de0*/  FFMA R33, R0, R33, R32 ;  /* 0x0000002100217223 */ /* 0x000fe40000000020 */
[C---:B------:R-:W-:Y:S02]  /*0df0*/  FFMA R22, R11.reuse, R22, R21 ;  /* 0x000000160b167223 */ /* 0x040fe40000000015 */
[----:B------:R-:W-:Y:S02]  /*0e00*/  FFMA R34, R11, R34, R33 ;  /* 0x000000220b227223 */ /* 0x000fe40000000021 */
[C---:B------:R-:W-:Y:S02]  /*0e10*/  FFMA R51, R59.reuse, R23, R22 ;  /* 0x000000173b337223 */ /* 0x040fe40000000016 */
[----:B------:R-:W-:Y:S01]  /*0e20*/  LDS.128 R20, [R62+0x40] ;  /* 0x000040003e147984 */ /* 0x000fe20000000c00 */
[----:B------:R-:W-:-:S03]  /*0e30*/  FFMA R53, R59, R35, R34 ;  /* 0x000000233b357223 */ /* 0x000fc60000000022 */
[----:B------:R-:W2:Y:S01]  /*0e40*/  LDS.128 R32, [R62+0x90] ;  /* 0x000090003e207984 */ /* 0x000ea20000000c00 */
[----:B0-----:R-:W-:-:S04]  /*0e50*/  FFMA R3, R7, R12, R66 ;  /* 0x0000000c07037223 */ /* 0x001fc80000000042 */
[----:B------:R-:W-:Y:S01]  /*0e60*/  FFMA R12, R0, R13, R3 ;  /* 0x0000000d000c7223 */ /* 0x000fe20000000003 */
[----:B------:R-:W-:Y:S02]  /*0e70*/  FFMA R3, R59, R27, R16 ;  /* 0x0000001b3b037223 */ /* 0x000fe40000000010 */
[----:B------:R-:W0:Y:S01]  /*0e80*/  LDS.128 R24, [R62+0x230] ;  /* 0x000230003e187984 */ /* 0x000e220000000c00 */
[----:B------:R-:W-:-:S03]  /*0e90*/  FFMA R14, R11, R14, R12 ;  /* 0x0000000e0b0e7223 */ /* 0x000fc6000000000c */
[----:B------:R-:W3:Y:S01]  /*0ea0*/  LDS.128 R16, [R62+0x50] ;  /* 0x000050003e107984 */ /* 0x000ee20000000c00 */
[----:B------:R-:W-:Y:S01]  /*0eb0*/  FFMA R66, R59, R15, R14 ;  /* 0x0000000f3b427223 */ /* 0x000fe2000000000e */
[----:B-1----:R-:W-:-:S04]  /*0ec0*/  FFMA R13, R7, R28, R60 ;  /* 0x0000001c070d7223 */ /* 0x002fc8000000003c */
[----:B------:R-:W-:-:S04]  /*0ed0*/  FFMA R12, R0, R29, R13 ;  /* 0x0000001d000c7223 */ /* 0x000fc8000000000d */
[----:B------:R-:W-:-:S04]  /*0ee0*/  FFMA R30, R11, R30, R12 ;  /* 0x0000001e0b1e7223 */ /* 0x000fc8000000000c */
[----:B------:R-:W-:Y:S02]  /*0ef0*/  FFMA R60, R59, R31, R30 ;  /* 0x0000001f3b3c7223 */ /* 0x000fe4000000001e */
[----:B------:R-:W-:Y:S01]  /*0f00*/  LDS.128 R28, [R62+0x250] ;  /* 0x000250003e1c7984 */ /* 0x000fe20000000c00 */
[----:B--2---:R-:W-:-:S04]  /*0f10*/  FFMA R32, R7, R32, R4 ;  /* 0x0000002007207223 */ /* 0x004fc80000000004 */
[----:B------:R-:W-:-:S04]  /*0f20*/  FFMA R33, R0, R33, R32 ;  /* 0x0000002100217223 */ /* 0x000fc80000000020 */
[----:B------:R-:W-:-:S04]  /*0f30*/  FFMA R34, R11, R34, R33 ;  /* 0x000000220b227223 */ /* 0x000fc80000000021 */
[----:B------:R-:W-:Y:S01]  /*0f40*/  FFMA R4, R59, R35, R34 ;  /* 0x000000233b047223 */ /* 0x000fe20000000022 */
[C---:B0-----:R-:W-:Y:S01]  /*0f50*/  FFMA R13, R7.reuse, R24, R6 ;  /* 0x00000018070d7223 */ /* 0x041fe20000000006 */
[----:B------:R-:W-:Y:S03]  /*0f60*/  LDS.128 R32, [R62+0x2c0] ;  /* 0x0002c0003e207984 */ /* 0x000fe60000000c00 */
[C---:B------:R-:W-:Y:S01]  /*0f70*/  FFMA R6, R0.reuse, R25, R13 ;  /* 0x0000001900067223 */ /* 0x040fe2000000000d */
[C---:B------:R-:W-:Y:S01]  /*0f80*/  FFMA R25, R7.reuse, R20, R68 ;  /* 0x0000001407197223 */ /* 0x040fe20000000044 */
[----:B------:R-:W0:Y:S01]  /*0f90*/  LDS.128 R12, [R62+0x240] ;  /* 0x000240003e0c7984 */ /* 0x000e220000000c00 */
[----:B---3--:R-:W-:Y:S01]  /*0fa0*/  FFMA R16, R7, R16, R47 ;  /* 0x0000001007107223 */ /* 0x008fe2000000002f */
[----:B------:R-:W-:Y:S01]  /*0fb0*/  FFMA R6, R11, R26, R6 ;  /* 0x0000001a0b067223 */ /* 0x000fe20000000006 */
[----:B------:R-:W-:-:S02]  /*0fc0*/  FFMA R20, R0, R21, R25 ;  /* 0x0000001500147223 */ /* 0x000fc40000000019 */
[----:B------:R-:W-:Y:S01]  /*0fd0*/  FFMA R17, R0, R17, R16 ;  /* 0x0000001100117223 */ /* 0x000fe20000000010 */
[----:B------:R-:W-:Y:S01]  /*0fe0*/  FFMA R6, R59, R27, R6 ;  /* 0x0000001b3b067223 */ /* 0x000fe20000000006 */
[C---:B------:R-:W-:Y:S01]  /*0ff0*/  FFMA R22, R11.reuse, R22, R20 ;  /* 0x000000160b167223 */ /* 0x040fe20000000014 */
[----:B------:R-:W1:Y:S01]  /*1000*/  LDS.128 R24, [R62+0x60] ;  /* 0x000060003e187984 */ /* 0x000e620000000c00 */
[----:B------:R-:W-:Y:S02]  /*1010*/  FFMA R18, R11, R18, R17 ;  /* 0x000000120b127223 */ /* 0x000fe40000000011 */
[C---:B------:R-:W-:Y:S02]  /*1020*/  FFMA R68, R59.reuse, R23, R22 ;  /* 0x000000173b447223 */ /* 0x040fe40000000016 */
[----:B------:R-:W-:Y:S02]  /*1030*/  FFMA R47, R59, R19, R18 ;  /* 0x000000133b2f7223 */ /* 0x000fe40000000012 */
[----:B------:R-:W2:Y:S01]  /*1040*/  LDS.128 R16, [R62+0x70] ;  /* 0x000070003e107984 */ /* 0x000ea20000000c00 */
[----:B0-----:R-:W-:-:S04]  /*1050*/  FFMA R21, R7, R12, R48 ;  /* 0x0000000c07157223 */ /* 0x001fc80000000030 */
[C---:B------:R-:W-:Y:S01]  /*1060*/  FFMA R12, R0.reuse, R13, R21 ;  /* 0x0000000d000c7223 */ /* 0x040fe20000000015 */
[----:B------:R-:W-:Y:S01]  /*1070*/  FFMA R13, R7, R28, R8 ;  /* 0x0000001c070d7223 */ /* 0x000fe20000000008 */
[----:B------:R-:W0:Y:S02]  /*1080*/  LDS.128 R20, [R62+0x270] ;  /* 0x000270003e147984 */ /* 0x000e240000000c00 */
[----:B------:R-:W-:Y:S01]  /*1090*/  FFMA R12, R11, R14, R12 ;  /* 0x0000000e0b0c7223 */ /* 0x000fe2000000000c */
[C---:B------:R-:W-:Y:S01]  /*10a0*/  FFMA R8, R0.reuse, R29, R13 ;  /* 0x0000001d00087223 */ /* 0x040fe2000000000d */
[----:B-1----:R-:W-:Y:S02]  /*10b0*/  FFMA R61, R7, R24, R61 ;  /* 0x00000018073d7223 */ /* 0x002fe4000000003d */
[----:B------:R-:W-:Y:S01]  /*10c0*/  FFMA R48, R59, R15, R12 ;  /* 0x0000000f3b307223 */ /* 0x000fe2000000000c */
[----:B------:R-:W-:Y:S01]  /*10d0*/  FFMA R8, R11, R30, R8 ;  /* 0x0000001e0b087223 */ /* 0x000fe20000000008 */
[----:B------:R-:W1:Y:S01]  /*10e0*/  LDS.128 R12, [R62+0x260] ;  /* 0x000260003e0c7984 */ /* 0x000e620000000c00 */
[----:B------:R-:W-:Y:S01]  /*10f0*/  FFMA R24, R0, R25, R61 ;  /* 0x0000001900187223 */ /* 0x000fe2000000003d */
[----:B--2---:R-:W-:Y:S01]  /*1100*/  FFMA R16, R7, R16, R9 ;  /* 0x0000001007107223 */ /* 0x004fe20000000009 */
[----:B------:R-:W-:-:S02]  /*1110*/  FFMA R8, R59, R31, R8 ;  /* 0x0000001f3b087223 */ /* 0x000fc40000000008 */
[----:B------:R-:W2:Y:S01]  /*1120*/  LDS.128 R28, [R62+0x80] ;  /* 0x000080003e1c7984 */ /* 0x000ea20000000c00 */
[----:B------:R-:W-:Y:S01]  /*1130*/  FFMA R17, R0, R17, R16 ;  /* 0x0000001100117223 */ /* 0x000fe20000000010 */
[----:B------:R-:W-:-:S03]  /*1140*/  FFMA R24, R11, R26, R24 ;  /* 0x0000001a0b187223 */ /* 0x000fc60000000018 */
[----:B------:R-:W-:Y:S01]  /*1150*/  FFMA R18, R11, R18, R17 ;  /* 0x000000120b127223 */ /* 0x000fe20000000011 */
[----:B------:R-:W-:-:S03]  /*1160*/  FFMA R61, R59, R27, R24 ;  /* 0x0000001b3b3d7223 */ /* 0x000fc60000000018 */
[----:B------:R-:W-:Y:S01]  /*1170*/  FFMA R9, R59, R19, R18 ;  /* 0x000000133b097223 */ /* 0x000fe20000000012 */
[----:B0-----:R-:W-:-:S04]  /*1180*/  FFMA R20, R7, R20, R37 ;  /* 0x0000001407147223 */ /* 0x001fc80000000025 */
[----:B------:R-:W-:Y:S01]  /*1190*/  FFMA R21, R0, R21, R20 ;  /* 0x0000001500157223 */ /* 0x000fe20000000014 */
[----:B-1----:R-:W-:-:S03]  /*11a0*/  FFMA R25, R7, R12, R10 ;  /* 0x0000000c07197223 */ /* 0x002fc6000000000a */
[----:B------:R-:W-:Y:S01]  /*11b0*/  FFMA R22, R11, R22, R21 ;  /* 0x000000160b167223 */ /* 0x000fe20000000015 */
[C---:B------:R-:W-:Y:S01]  /*11c0*/  FFMA R10, R0.reuse, R13, R25 ;  /* 0x0000000d000a7223 */ /* 0x040fe20000000019 */
[----:B--2---:R-:W-:Y:S01]  /*11d0*/  FFMA R17, R7, R28, R54 ;  /* 0x0000001c07117223 */ /* 0x004fe20000000036 */
[----:B------:R-:W0:Y:S01]  /*11e0*/  LDS.128 R24, [R62+0x280] ;  /* 0x000280003e187984 */ /* 0x000e220000000c00 */
[----:B------:R-:W-:Y:S01]  /*11f0*/  FFMA R37, R59, R23, R22 ;  /* 0x000000173b257223 */ /* 0x000fe20000000016 */
[----:B------:R-:W-:Y:S01]  /*1200*/  FFMA R14, R11, R14, R10 ;  /* 0x0000000e0b0e7223 */ /* 0x000fe2000000000a */
[----:B------:R-:W-:Y:S02]  /*1210*/  FFMA R20, R0, R29, R17 ;  /* 0x0000001d00147223 */ /* 0x000fe40000000011 */
[----:B------:R-:W1:Y:S01]  /*1220*/  LDS.128 R16, [R62+0xa0] ;  /* 0x0000a0003e107984 */ /* 0x000e620000000c00 */
[----:B------:R-:W-:Y:S01]  /*1230*/  FFMA R10, R59, R15, R14 ;  /* 0x0000000f3b0a7223 */ /* 0x000fe2000000000e */
[----:B------:R-:W-:-:S02]  /*1240*/  FFMA R20, R11, R30, R20 ;  /* 0x0000001e0b147223 */ /* 0x000fc40000000014 */
[----:B------:R-:W2:Y:S02]  /*1250*/  LDS.128 R12, [R62+0x290] ;  /* 0x000290003e0c7984 */ /* 0x000ea40000000c00 */
[----:B------:R-:W-:Y:S02]  /*1260*/  FFMA R54, R59, R31, R20 ;  /* 0x0000001f3b367223 */ /* 0x000fe40000000014 */
[----:B------:R-:W3:Y:S04]  /*1270*/  LDS.128 R28, [R62+0x2a0] ;  /* 0x0002a0003e1c7984 */ /* 0x000ee80000000c00 */
[----:B------:R-:W4:Y:S01]  /*1280*/  LDS.128 R20, [R62+0x2b0] ;  /* 0x0002b0003e147984 */ /* 0x000f220000000c00 */
[----:B0-----:R-:W-:-:S04]  /*1290*/  FFMA R24, R7, R24, R55 ;  /* 0x0000001807187223 */ /* 0x001fc80000000037 */
[----:B------:R-:W-:Y:S01]  /*12a0*/  FFMA R25, R0, R25, R24 ;  /* 0x0000001900197223 */ /* 0x000fe20000000018 */
[----:B-1----:R-:W-:-:S03]  /*12b0*/  FFMA R63, R7, R16, R63 ;  /* 0x00000010073f7223 */ /* 0x002fc6000000003f */
[----:B------:R-:W-:Y:S01]  /*12c0*/  FFMA R26, R11, R26, R25 ;  /* 0x0000001a0b1a7223 */ /* 0x000fe20000000019 */
[----:B--2---:R-:W-:-:S03]  /*12d0*/  FFMA R57, R7, R12, R57 ;  /* 0x0000000c07397223 */ /* 0x004fc60000000039 */
[----:B------:R-:W-:Y:S01]  /*12e0*/  FFMA R55, R59, R27, R26 ;  /* 0x0000001b3b377223 */ /* 0x000fe2000000001a */
[C---:B------:R-:W-:Y:S01]  /*12f0*/  FFMA R12, R0.reuse, R13, R57 ;  /* 0x0000000d000c7223 */ /* 0x040fe20000000039 */
[----:B---3--:R-:W-:Y:S01]  /*1300*/  FFMA R13, R7, R28, R50 ;  /* 0x0000001c070d7223 */ /* 0x008fe20000000032 */
[----:B------:R-:W0:Y:S02]  /*1310*/  LDS.128 R24, [R62+0xb0] ;  /* 0x0000b0003e187984 */ /* 0x000e240000000c00 */
[----:B------:R-:W-:Y:S01]  /*1320*/  FFMA R14, R11, R14, R12 ;  /* 0x0000000e0b0e7223 */ /* 0x000fe2000000000c */
[C---:B------:R-:W-:Y:S01]  /*1330*/  FFMA R12, R0.reuse, R17, R63 ;  /* 0x00000011000c7223 */ /* 0x040fe2000000003f */
[C---:B------:R-:W-:Y:S01]  /*1340*/  FFMA R16, R0.reuse, R29, R13 ;  /* 0x0000001d00107223 */ /* 0x040fe2000000000d */
[----:B----4-:R-:W-:Y:S01]  /*1350*/  FFMA R20, R7, R20, R52 ;  /* 0x0000001407147223 */ /* 0x010fe20000000034 */
[----:B------:R-:W-:Y:S01]  /*1360*/  FFMA R57, R59, R15, R14 ;  /* 0x0000000f3b397223 */ /* 0x000fe2000000000e */
[C---:B------:R-:W-:Y:S01]  /*1370*/  FFMA R18, R11.reuse, R18, R12 ;  /* 0x000000120b127223 */ /* 0x040fe2000000000c */
[----:B------:R-:W-:Y:S01]  /*1380*/  FFMA R16, R11, R30, R16 ;  /* 0x0000001e0b107223 */ /* 0x000fe20000000010 */
[----:B------:R-:W1:Y:S01]  /*1390*/  LDS.128 R12, [R62+0xc0] ;  /* 0x0000c0003e0c7984 */ /* 0x000e620000000c00 */
[----:B------:R-:W-:Y:S01]  /*13a0*/  FFMA R21, R0, R21, R20 ;  /* 0x0000001500157223 */ /* 0x000fe20000000014 */
[C---:B------:R-:W-:Y:S01]  /*13b0*/  FFMA R63, R59.reuse, R19, R18 ;  /* 0x000000133b3f7223 */ /* 0x040fe20000000012 */
[----:B------:R-:W-:-:S02]  /*13c0*/  FFMA R50, R59, R31, R16 ;  /* 0x0000001f3b327223 */ /* 0x000fc40000000010 */
[----:B------:R-:W-:Y:S01]  /*13d0*/  FFMA R22, R11, R22, R21 ;  /* 0x000000160b167223 */ /* 0x000fe20000000015 */
[----:B------:R-:W2:Y:S03]  /*13e0*/  LDS.128 R28, [R62+0xf0] ;  /* 0x0000f0003e1c7984 */ /* 0x000ea60000000c00 */
[----:B------:R-:W-:Y:S02]  /*13f0*/  FFMA R52, R59, R23, R22 ;  /* 0x000000173b347223 */ /* 0x000fe40000000016 */
[----:B------:R-:W3:Y:S01]  /*1400*/  LDS.128 R20, [R62+0xd0] ;  /* 0x0000d0003e147984 */ /* 0x000ee20000000c00 */
[----:B0-----:R-:W-:-:S04]  /*1410*/  FFMA R24, R7, R24, R49 ;  /* 0x0000001807187223 */ /* 0x001fc80000000031 */
[----:B------:R-:W-:-:S04]  /*1420*/  FFMA R25, R0, R25, R24 ;  /* 0x0000001900197223 */ /* 0x000fc80000000018 */
[----:B------:R-:W-:Y:S01]  /*1430*/  FFMA R26, R11, R26, R25 ;  /* 0x0000001a0b1a7223 */ /* 0x000fe20000000019 */
[----:B-1----:R-:W-:-:S03]  /*1440*/  FFMA R17, R7, R12, R56 ;  /* 0x0000000c07117223 */ /* 0x002fc60000000038 */
[----:B------:R-:W-:Y:S01]  /*1450*/  FFMA R49, R59, R27, R26 ;  /* 0x0000001b3b317223 */ /* 0x000fe2000000001a */
[C---:B------:R-:W-:Y:S01]  /*1460*/  FFMA R12, R0.reuse, R13, R17 ;  /* 0x0000000d000c7223 */ /* 0x040fe20000000011 */
[C---:B------:R-:W-:Y:S01]  /*1470*/  FFMA R13, R7.reuse, R32, R64 ;  /* 0x00000020070d7223 */ /* 0x040fe20000000040 */
[----:B------:R-:W0:Y:S01]  /*1480*/  LDS.128 R16, [R62+0x2d0] ;  /* 0x0002d0003e107984 */ /* 0x000e220000000c00 */
[----:B--2---:R-:W-:Y:S01]  /*1490*/  FFMA R28, R7, R28, R5 ;  /* 0x0000001c071c7223 */ /* 0x004fe20000000005 */
[----:B------:R-:W-:Y:S01]  /*14a0*/  FFMA R14, R11, R14, R12 ;  /* 0x0000000e0b0e7223 */ /* 0x000fe2000000000c */
[C---:B------:R-:W-:Y:S01]  /*14b0*/  FFMA R12, R0.reuse, R33, R13 ;  /* 0x00000021000c7223 */ /* 0x040fe2000000000d */
[----:B------:R-:W1:Y:S01]  /*14c0*/  LDS.128 R24, [R62+0xe0] ;  /* 0x0000e0003e187984 */ /* 0x000e620000000c00 */
[----:B---3--:R-:W-:Y:S01]  /*14d0*/  FFMA R13, R7, R20, R2 ;  /* 0x00000014070d7223 */ /* 0x008fe20000000002 */
[----:B------:R-:W-:Y:S01]  /*14e0*/  FFMA R56, R59, R15, R14 ;  /* 0x0000000f3b387223 */ /* 0x000fe2000000000e */
[----:B------:R-:W-:Y:S01]  /*14f0*/  FFMA R12, R11, R34, R12 ;  /* 0x000000220b0c7223 */ /* 0x000fe2000000000c */
[C---:B------:R-:W-:Y:S01]  /*1500*/  FFMA R29, R0.reuse, R29, R28 ;  /* 0x0000001d001d7223 */ /* 0x040fe2000000001c */
[----:B------:R-:W-:-:S02]  /*1510*/  FFMA R2, R0, R21, R13 ;  /* 0x0000001500027223 */ /* 0x000fc4000000000d */
[----:B------:R-:W-:Y:S01]  /*1520*/  FFMA R64, R59, R35, R12 ;  /* 0x000000233b407223 */ /* 0x000fe2000000000c */
[C---:B------:R-:W-:Y:S01]  /*1530*/  FFMA R30, R11.reuse, R30, R29 ;  /* 0x0000001e0b1e7223 */ /* 0x040fe2000000001d */
[----:B------:R-:W2:Y:S01]  /*1540*/  LDS.128 R12, [R62+0x2e0] ;  /* 0x0002e0003e0c7984 */ /* 0x000ea20000000c00 */
[----:B------:R-:W-:Y:S02]  /*1550*/  FFMA R22, R11, R22, R2 ;  /* 0x000000160b167223 */ /* 0x000fe40000000002 */
[C---:B------:R-:W-:Y:S01]  /*1560*/  FFMA R5, R59.reuse, R31, R30 ;  /* 0x0000001f3b057223 */ /* 0x040fe2000000001e */
[----:B------:R-:W3:Y:S01]  /*1570*/  LDS.128 R32, [R62+0x2f0] ;  /* 0x0002f0003e207984 */ /* 0x000ee20000000c00 */
[----:B------:R-:W-:Y:S01]  /*1580*/  FFMA R2, R59, R23, R22 ;  /* 0x000000173b027223 */ /* 0x000fe20000000016 */
[----:B0-----:R-:W-:-:S04]  /*1590*/  FFMA R16, R7, R16, R39 ;  /* 0x0000001007107223 */ /* 0x001fc80000000027 */
[----:B------:R-:W-:Y:S01]  /*15a0*/  FFMA R17, R0, R17, R16 ;  /* 0x0000001100117223 */ /* 0x000fe20000000010 */
[----:B-1----:R-:W-:-:S03]  /*15b0*/  FFMA R65, R7, R24, R65 ;  /* 0x0000001807417223 */ /* 0x002fc60000000041 */
[----:B------:R-:W-:Y:S01]  /*15c0*/  FFMA R18, R11, R18, R17 ;  /* 0x000000120b127223 */ /* 0x000fe20000000011 */
[----:B------:R-:W-:-:S03]  /*15d0*/  FFMA R16, R0, R25, R65 ;  /* 0x0000001900107223 */ /* 0x000fc60000000041 */
[----:B------:R-:W-:Y:S01]  /*15e0*/  FFMA R39, R59, R19, R18 ;  /* 0x000000133b277223 */ /* 0x000fe20000000012 */
[----:B--2---:R-:W-:Y:S01]  /*15f0*/  FFMA R17, R7, R12, R36 ;  /* 0x0000000c07117223 */ /* 0x004fe20000000024 */
[----:B------:R-:W-:Y:S01]  /*1600*/  FFMA R16, R11, R26, R16 ;  /* 0x0000001a0b107223 */ /* 0x000fe20000000010 */
[----:B---3--:R-:W-:Y:S02]  /*1610*/  FFMA R32, R7, R32, R41 ;  /* 0x0000002007207223 */ /* 0x008fe40000000029 */
[C---:B------:R-:W-:Y:S01]  /*1620*/  FFMA R12, R0.reuse, R13, R17 ;  /* 0x0000000d000c7223 */ /* 0x040fe20000000011 */
[----:B------:R-:W-:Y:S01]  /*1630*/  FFMA R65, R59, R27, R16 ;  /* 0x0000001b3b417223 */ /* 0x000fe20000000010 */
[----:B------:R-:W-:Y:S02]  /*1640*/  FFMA R33, R0, R33, R32 ;  /* 0x0000002100217223 */ /* 0x000fe40000000020 */
[C---:B------:R-:W-:Y:S02]  /*1650*/  FFMA R12, R11.reuse, R14, R12 ;  /* 0x0000000e0b0c7223 */ /* 0x040fe4000000000c */
[----:B------:R-:W-:-:S02]  /*1660*/  FFMA R34, R11, R34, R33 ;  /* 0x000000220b227223 */ /* 0x000fc40000000021 */
[C---:B------:R-:W-:Y:S02]  /*1670*/  FFMA R36, R59.reuse, R15, R12 ;  /* 0x0000000f3b247223 */ /* 0x040fe4000000000c */
[----:B------:R-:W-:Y:S01]  /*1680*/  FFMA R41, R59, R35, R34 ;  /* 0x000000233b297223 */ /* 0x000fe20000000022 */
[----:B------:R-:W-:Y:S06]  /*1690*/  @P0 BRA `(.L_x_1) ;  /* 0xffffffec00040947 */ /* 0x000fec000383ffff */
[----:B------:R-:W0:Y:S01]  /*16a0*/  S2R R0, SR_TID.X ;  /* 0x0000000000007919 */ /* 0x000e220000002100 */
[----:B------:R-:W1:Y:S08]  /*16b0*/  LDC.64 R12, c[0x0][0x398] ;  /* 0x0000e600ff0c7b82 */ /* 0x000e700000000a00 */
[----:B------:R-:W2:Y:S01]  /*16c0*/  LDC.64 R14, c[0x0][0x390] ;  /* 0x0000e400ff0e7b82 */ /* 0x000ea20000000a00 */
[----:B0-----:R-:W-:-:S05]  /*16d0*/  LOP3.LUT R11, R0, 0xffff, RZ, 0xc0, !PT ;  /* 0x0000ffff000b7812 */ /* 0x001fca00078ec0ff */
[----:B------:R-:W-:-:S05]  /*16e0*/  IMAD R7, R11, 0x5556, RZ ;  /* 0x000055560b077824 */ /* 0x000fca00078e02ff */
[----:B------:R-:W-:-:S04]  /*16f0*/  SHF.R.U32.HI R7, RZ, 0x10, R7 ;  /* 0x00000010ff077819 */ /* 0x000fc80000011607 */
[----:B------:R-:W-:-:S04]  /*1700*/  PRMT R7, R7, 0x9910, RZ ;  /* 0x0000991007077816 */ /* 0x000fc800000000ff */
[----:B------:R-:W-:-:S04]  /*1710*/  LEA R7, R7, R7, 0x1 ;  /* 0x0000000707077211 */ /* 0x000fc800078e08ff */
[----:B------:R-:W-:-:S04]  /*1720*/  IADD3 R7, PT, PT, RZ, -R7, RZ ;  /* 0x80000007ff077210 */ /* 0x000fc80007ffe0ff */
[----:B------:R-:W-:-:S04]  /*1730*/  PRMT R7, R7, 0x7710, RZ ;  /* 0x0000771007077816 */ /* 0x000fc800000000ff */
[----:B------:R-:W-:-:S04]  /*1740*/  IADD3 R7, PT, PT, R7, R0, RZ ;  /* 0x0000000007077210 */ /* 0x000fc80007ffe0ff */
[----:B------:R-:W-:-:S05]  /*1750*/  LOP3.LUT R16, R7, 0xffff, RZ, 0xc0, !PT ;  /* 0x0000ffff07107812 */ /* 0x000fca00078ec0ff */
[----:B------:R-:W-:-:S04]  /*1760*/  IMAD R7, R43, 0x3, R16 ;  /* 0x000000032b077824 */ /* 0x000fc800078e0210 */
[----:B-1----:R-:W-:-:S06]  /*1770*/  IMAD.WIDE.U32 R12, R7, 0x4, R12 ;  /* 0x00000004070c7825 */ /* 0x002fcc00078e000c */
[----:B------:R-:W3:Y:S01]  /*1780*/  LDG.E.CONSTANT R13, desc[UR8][R12.64] ;  /* 0x000000080c0d7981 */ /* 0x000ee2000c1e9900 */
[----:B------:R-:W-:Y:S02]  /*1790*/  IMAD R43, R45, 0xe00, R43 ;  /* 0x00000e002d2b7824 */ /* 0x000fe400078e022b */
[----:B------:R-:W-:-:S03]  /*17a0*/  IMAD R11, R11, 0x2aab, RZ ;  /* 0x00002aab0b0b7824 */ /* 0x000fc600078e02ff */
[----:B------:R-:W-:Y:S02]  /*17b0*/  LEA R0, R44, R43, 0x6 ;  /* 0x0000002b2c007211 */ /* 0x000fe400078e30ff */
[----:B------:R-:W-:-:S03]  /*17c0*/  SHF.R.U32.HI R11, RZ, 0x10, R11 ;  /* 0x00000010ff0b7819 */ /* 0x000fc6000001160b */
[----:B------:R-:W-:-:S04]  /*17d0*/  IMAD R0, R0, 0x3, R16 ;  /* 0x0000000300007824 */ /* 0x000fc800078e0210 */
[----:B------:R-:W-:-:S05]  /*17e0*/  IMAD R0, R11, 0x12600, R0 ;  /* 0x000126000b007824 */ /* 0x000fca00078e0200 */
[C---:B------:R-:W-:Y:S02]  /*17f0*/  IADD3 R17, PT, PT, R0.reuse, 0xa80, RZ ;  /* 0x00000a8000117810 */ /* 0x040fe40007ffe0ff */
[----:B------:R-:W-:-:S05]  /*1800*/  @!P2 IADD3 R17, PT, PT, R0, RZ, RZ ;  /* 0x000000ff0011a210 */ /* 0x000fca0007ffe0ff */
[----:B--2---:R-:W-:-:S04]  /*1810*/  IMAD.WIDE.U32 R14, R17, 0x4, R14 ;  /* 0x00000004110e7825 */ /* 0x004fc800078e000e */
[--C-:B---3--:R-:W-:Y:S01]  /*1820*/  FADD R7, R46, R13.reuse ;  /* 0x0000000d2e077221 */ /* 0x108fe20000000000 */
[--C-:B------:R-:W-:Y:S01]  /*1830*/  FADD R11, R58, R13.reuse ;  /* 0x0000000d3a0b7221 */ /* 0x100fe20000000000 */
        /* <DEDUP_REMOVED lines=29> */
[----:B------:R-:W-:Y:S01]  /*1a10*/  FADD R13, R41, R13 ;  /* 0x0000000d290d7221 */ /* 0x000fe20000000000 */
[----:B------:R-:W-:Y:S04]  /*1a20*/  STG.E desc[UR8][R14.64], R7 ;  /* 0x000000070e007986 */ /* 0x000fe8000c101908 */
        /* <DEDUP_REMOVED lines=30> */
[----:B------:R-:W-:Y:S01]  /*1c10*/  STG.E desc[UR8][R14.64+0x6ba0], R13 ;  /* 0x006ba00d0e007986 */ /* 0x000fe2000c101908 */
[----:B------:R-:W-:Y:S05]  /*1c20*/  EXIT ;  /* 0x000000000000794d */ /* 0x000fea0003800000 */
.L_x_2:
[----:B------:R-:W-:-:S00]  /*1c30*/  BRA `(.L_x_2) ;  /* 0xfffffffc00fc7947 */ /* 0x000fc0000383ffff */
[----:B------:R-:W-:-:S00]  /*1c40*/  NOP ;  /* 0x0000000000007918 */ /* 0x000fc00000000000 */
        /* <DEDUP_REMOVED lines=11> */
.L_x_3:


//--------------------- .nv.shared.my_kernel_kernel0 --------------------------
	.section	.nv.shared.my_kernel_kernel0,"aw",@nobits
	.sectionflags	@""
	.align	4
.nv.shared.my_kernel_kernel0:
	.zero		9264


//--------------------- .nv.shared.reserved.0     --------------------------
	.section	.nv.shared.reserved.0,"aw",@nobits
	.weak		__nv_reservedSMEM_offset_0_alias
	.size		__nv_reservedSMEM_offset_0_alias, 0, 64
	.other		__nv_reservedSMEM_offset_0_alias,@"STO_CUDA_RESERVED_SHARED STV_DEFAULT"
__nv_reservedSMEM_offset_0_alias:
	.zero		0
	.zero		64


//--------------------- .nv.constant0.my_kernel_kernel0 --------------------------
	.section	.nv.constant0.my_kernel_kernel0,"a",@progbits
	.sectionflags	@""
	.align	4
.nv.constant0.my_kernel_kernel0:
	.zero		928


//--------------------- SYMBOLS --------------------------

	.type		.nv.reservedSmem.offset0,@object
	.size		.nv.reservedSmem.offset0,0x4
	.type		.nv.reservedSmem.cap,@object
	.size		.nv.reservedSmem.cap,0x4
